// auto-generated by cutlass_sweep.gemm — config: {"arch": "sm_100", "cluster_m": 2, "cluster_n": 1, "dtype": "bf16", "dtype_b": "bf16", "layout": "nt", "stages": 0, "tile_k": 128, "tile_m": 256, "tile_n": 160}
#include "cutlass/cutlass.h"
#include "cutlass/gemm/collective/collective_builder.hpp"
#include "cutlass/gemm/device/gemm_universal_adapter.h"
#include "cutlass/gemm/kernel/gemm_universal.hpp"
#include "cutlass/epilogue/collective/collective_builder.hpp"

using ElemA = cutlass::bfloat16_t;
using ElemB = cutlass::bfloat16_t;
using ElemCD = cutlass::bfloat16_t;
using Acc  = float;
using TileShape    = cute::Shape<cute::_256, cute::_160, cute::_128>;
using ClusterShape = cute::Shape<cute::_2, cute::_1, cute::_1>;

using CollectiveEpilogue = typename cutlass::epilogue::collective::CollectiveBuilder<
    cutlass::arch::Sm100, cutlass::arch::OpClassTensorOp,
    TileShape, ClusterShape,
    cutlass::epilogue::collective::EpilogueTileAuto,
    Acc, Acc,
    ElemCD, cutlass::layout::RowMajor, 128 / cutlass::sizeof_bits<ElemCD>::value,
    ElemCD, cutlass::layout::RowMajor, 128 / cutlass::sizeof_bits<ElemCD>::value,
    cutlass::epilogue::collective::EpilogueScheduleAuto
  >::CollectiveOp;

using CollectiveMainloop = typename cutlass::gemm::collective::CollectiveBuilder<
    cutlass::arch::Sm100, cutlass::arch::OpClassTensorOp,
    ElemA, cutlass::layout::RowMajor, 128 / cutlass::sizeof_bits<ElemA>::value,
    ElemB, cutlass::layout::ColumnMajor, 128 / cutlass::sizeof_bits<ElemB>::value,
    Acc,
    TileShape, ClusterShape,
    cutlass::gemm::collective::StageCountAutoCarveout<static_cast<int>(sizeof(typename CollectiveEpilogue::SharedStorage))>,
    cutlass::gemm::collective::KernelScheduleAuto
  >::CollectiveOp;

using GemmKernel = cutlass::gemm::kernel::GemmUniversal<
    cute::Shape<int,int,int,int>,
    CollectiveMainloop,
    CollectiveEpilogue
>;
using Gemm = cutlass::gemm::device::GemmUniversalAdapter<GemmKernel>;

// Force the device kernel symbol into the cubin without needing a host main.
auto* _anchor = &cutlass::device_kernel<GemmKernel>;


// ===== COMPILED SASS (sm_100a) =====

	.target	sm_100a

	.elftype	@"ET_EXEC"


//--------------------- .note.nv.tkinfo           --------------------------
	.section	.note.nv.tkinfo,"",@"SHT_NOTE"
	.sectionflags	@"SHF_NOTE_NV_TKINFO"
	.tkinfo
        /*0018*/ 	.word	0x00000002
        /*0030*/ 	.string	""
        /*0030*/ 	.string	"ptxas"
        /*0030*/ 	.string	"Cuda compilation tools, release 13.0, V13.0.88"
        /*0030*/ 	.string	"Build cuda_13.0.r13.0/compiler.36424714_0"
        /*0030*/ 	.string	"-arch sm_100a -m 64 "



//--------------------- .note.nv.cuinfo           --------------------------
	.section	.note.nv.cuinfo,"",@"SHT_NOTE"
	.sectionflags	@"SHF_NOTE_NV_CUINFO"
        /*0018*/ 	.short	0x0002
        /*001a*/ 	.short	0x0064
        /*001c*/ 	.short	0x0082
	.zero		2


//--------------------- .nv.info                  --------------------------
	.section	.nv.info,"",@"SHT_CUDA_INFO"
	.align	4


	//----- nvinfo : EIATTR_REGCOUNT
	.align		4
        /*0000*/ 	.byte	0x04, 0x2f
        /*0002*/ 	.short	(.L_19 - .L_18)
	.align		4
.L_18:
        /*0004*/ 	.word	index@(_ZN7cutlass13device_kernelINS_4gemm6kernel13GemmUniversalIN4cute5tupleIJiiiiEEENS1_10collective13CollectiveMmaINS1_35MainloopSm100TmaUmmaWarpSpecializedILi2ELi2ELi3ENS5_IJNS4_1CILi2EEENSA_ILi1EEESC_EEEEENS5_IJNSA_ILi256EEENSA_ILi160EEENSA_ILi128EEEEEENS_10bfloat16_tENS5_IJlSC_lEEESJ_SK_NS4_8TiledMMAINS4_8MMA_AtomIJNS4_26SM100_MMA_F16BF16_2x1SM_SSISJ_SJ_fLi256ELi160ELNS4_4UMMA5MajorE0ELSP_0ELNSO_7ScaleInE0ELSQ_0EEEEEENS4_6LayoutINS5_IJSC_SC_SC_EEENS5_IJNSA_ILi0EEESV_SV_EEEEENS5_IJNS4_10UnderscoreESY_SY_EEEEENS4_18SM100_TMA_2SM_LOADENS4_14ComposedLayoutINS4_7SwizzleILi3ELi4ELi3EEENS4_18smem_ptr_flag_bitsILi16EEENST_INS5_IJNSA_ILi8EEENSA_ILi64EEEEEENS5_IJS18_SC_EEEEEEEvNS4_8identityES11_S1C_vS1D_EENS_8epilogue10collective18CollectiveEpilogueINS1F_23Sm100TmaWarpSpecializedILi2ELi1ELi160ELb1ELb0EEEJNS5_IJSH_SG_SH_EEENS5_IJNST_ISH_SC_EENST_ISG_SC_EEEEESJ_SK_SJ_SK_NS1F_6fusion15FusionCallbacksIS1J_NS1O_17LinearCombinationISJ_fSJ_fLNS_15FloatRoundStyleE2EEES1K_S1N_JEEENS4_5SM1004TMEM4LOAD26SM100_TMEM_LOAD_32dp32b32xENS4_13SM90_TMA_LOADENS12_INS13_ILi2ELi4ELi3EEES16_NST_INS5_IJS17_NSA_ILi32EEEEEENS5_IJS20_SC_EEEEEEENS4_39AutoVectorizingCopyWithAssumedAlignmentILi128EEENS4_14SM90_TMA_STOREES24_S26_S26_EEEvvEEEEvNT_6ParamsE)
        /*0008*/ 	.word	0x000000ff


	//----- nvinfo : EIATTR_FRAME_SIZE
	.align		4
.L_19:
        /*000c*/ 	.byte	0x04, 0x11
        /*000e*/ 	.short	(.L_21 - .L_20)
	.align		4
.L_20:
        /*0010*/ 	.word	index@($__internal_2_$__cuda_sm10x_tcgen05_guardrail_trap_unallocated_columns_being_dealloced)
        /*0014*/ 	.word	0x00000050


	//----- nvinfo : EIATTR_FRAME_SIZE
	.align		4
.L_21:
        /*0018*/ 	.byte	0x04, 0x11
        /*001a*/ 	.short	(.L_23 - .L_22)
	.align		4
.L_22:
        /*001c*/ 	.word	index@($__internal_1_$__cuda_sm10x_tcgen05_guardrail_trap_phase_invalid_during_alloc)
        /*0020*/ 	.word	0x00000050


	//----- nvinfo : EIATTR_FRAME_SIZE
	.align		4
.L_23:
        /*0024*/ 	.byte	0x04, 0x11
        /*0026*/ 	.short	(.L_25 - .L_24)
	.align		4
.L_24:
        /*0028*/ 	.word	index@($__internal_0_$__cuda_sm10x_tcgen05_guardrail_trap_col_being_dealloced_not_returned_by_alloc)
        /*002c*/ 	.word	0x00000050


	//----- nvinfo : EIATTR_FRAME_SIZE
	.align		4
.L_25:
        /*0030*/ 	.byte	0x04, 0x11
        /*0032*/ 	.short	(.L_27 - .L_26)
	.align		4
.L_26:
        /*0034*/ 	.word	index@(_ZN7cutlass13device_kernelINS_4gemm6kernel13GemmUniversalIN4cute5tupleIJiiiiEEENS1_10collective13CollectiveMmaINS1_35MainloopSm100TmaUmmaWarpSpecializedILi2ELi2ELi3ENS5_IJNS4_1CILi2EEENSA_ILi1EEESC_EEEEENS5_IJNSA_ILi256EEENSA_ILi160EEENSA_ILi128EEEEEENS_10bfloat16_tENS5_IJlSC_lEEESJ_SK_NS4_8TiledMMAINS4_8MMA_AtomIJNS4_26SM100_MMA_F16BF16_2x1SM_SSISJ_SJ_fLi256ELi160ELNS4_4UMMA5MajorE0ELSP_0ELNSO_7ScaleInE0ELSQ_0EEEEEENS4_6LayoutINS5_IJSC_SC_SC_EEENS5_IJNSA_ILi0EEESV_SV_EEEEENS5_IJNS4_10UnderscoreESY_SY_EEEEENS4_18SM100_TMA_2SM_LOADENS4_14ComposedLayoutINS4_7SwizzleILi3ELi4ELi3EEENS4_18smem_ptr_flag_bitsILi16EEENST_INS5_IJNSA_ILi8EEENSA_ILi64EEEEEENS5_IJS18_SC_EEEEEEEvNS4_8identityES11_S1C_vS1D_EENS_8epilogue10collective18CollectiveEpilogueINS1F_23Sm100TmaWarpSpecializedILi2ELi1ELi160ELb1ELb0EEEJNS5_IJSH_SG_SH_EEENS5_IJNST_ISH_SC_EENST_ISG_SC_EEEEESJ_SK_SJ_SK_NS1F_6fusion15FusionCallbacksIS1J_NS1O_17LinearCombinationISJ_fSJ_fLNS_15FloatRoundStyleE2EEES1K_S1N_JEEENS4_5SM1004TMEM4LOAD26SM100_TMEM_LOAD_32dp32b32xENS4_13SM90_TMA_LOADENS12_INS13_ILi2ELi4ELi3EEES16_NST_INS5_IJS17_NSA_ILi32EEEEEENS5_IJS20_SC_EEEEEEENS4_39AutoVectorizingCopyWithAssumedAlignmentILi128EEENS4_14SM90_TMA_STOREES24_S26_S26_EEEvvEEEEvNT_6ParamsE)
        /*0038*/ 	.word	0x00000050


	//----- nvinfo : EIATTR_MIN_STACK_SIZE
	.align		4
.L_27:
        /*003c*/ 	.byte	0x04, 0x12
        /*003e*/ 	.short	(.L_29 - .L_28)
	.align		4
.L_28:
        /*0040*/ 	.word	index@(_ZN7cutlass13device_kernelINS_4gemm6kernel13GemmUniversalIN4cute5tupleIJiiiiEEENS1_10collective13CollectiveMmaINS1_35MainloopSm100TmaUmmaWarpSpecializedILi2ELi2ELi3ENS5_IJNS4_1CILi2EEENSA_ILi1EEESC_EEEEENS5_IJNSA_ILi256EEENSA_ILi160EEENSA_ILi128EEEEEENS_10bfloat16_tENS5_IJlSC_lEEESJ_SK_NS4_8TiledMMAINS4_8MMA_AtomIJNS4_26SM100_MMA_F16BF16_2x1SM_SSISJ_SJ_fLi256ELi160ELNS4_4UMMA5MajorE0ELSP_0ELNSO_7ScaleInE0ELSQ_0EEEEEENS4_6LayoutINS5_IJSC_SC_SC_EEENS5_IJNSA_ILi0EEESV_SV_EEEEENS5_IJNS4_10UnderscoreESY_SY_EEEEENS4_18SM100_TMA_2SM_LOADENS4_14ComposedLayoutINS4_7SwizzleILi3ELi4ELi3EEENS4_18smem_ptr_flag_bitsILi16EEENST_INS5_IJNSA_ILi8EEENSA_ILi64EEEEEENS5_IJS18_SC_EEEEEEEvNS4_8identityES11_S1C_vS1D_EENS_8epilogue10collective18CollectiveEpilogueINS1F_23Sm100TmaWarpSpecializedILi2ELi1ELi160ELb1ELb0EEEJNS5_IJSH_SG_SH_EEENS5_IJNST_ISH_SC_EENST_ISG_SC_EEEEESJ_SK_SJ_SK_NS1F_6fusion15FusionCallbacksIS1J_NS1O_17LinearCombinationISJ_fSJ_fLNS_15FloatRoundStyleE2EEES1K_S1N_JEEENS4_5SM1004TMEM4LOAD26SM100_TMEM_LOAD_32dp32b32xENS4_13SM90_TMA_LOADENS12_INS13_ILi2ELi4ELi3EEES16_NST_INS5_IJS17_NSA_ILi32EEEEEENS5_IJS20_SC_EEEEEEENS4_39AutoVectorizingCopyWithAssumedAlignmentILi128EEENS4_14SM90_TMA_STOREES24_S26_S26_EEEvvEEEEvNT_6ParamsE)
        /*0044*/ 	.word	0x00000050
.L_29:


//--------------------- .nv.compat                --------------------------
	.section	.nv.compat,"",@"SHT_CUDA_COMPAT_INFO"
	.align	4
        /*0000*/ 	.byte	0x02, 0x09, 0x01, 0x00, 0x02, 0x02, 0x02, 0x00, 0x02, 0x05, 0x05, 0x00, 0x03, 0x07, 0x01, 0x01
        /*0010*/ 	.byte	0x02, 0x03, 0x01, 0x00, 0x02, 0x06, 0x01, 0x00, 0x04, 0x0b, 0x08, 0x00, 0x09, 0x00, 0x00, 0x00
        /*0020*/ 	.byte	0x00, 0x00, 0x00, 0x00


//--------------------- .nv.info._ZN7cutlass13device_kernelINS_4gemm6kernel13GemmUniversalIN4cute5tupleIJiiiiEEENS1_10collective13CollectiveMmaINS1_35MainloopSm100TmaUmmaWarpSpecializedILi2ELi2ELi3ENS5_IJNS4_1CILi2EEENSA_ILi1EEESC_EEEEENS5_IJNSA_ILi256EEENSA_ILi160EEENSA_ILi128EEEEEENS_10bfloat16_tENS5_IJlSC_lEEESJ_SK_NS4_8TiledMMAINS4_8MMA_AtomIJNS4_26SM100_MMA_F16BF16_2x1SM_SSISJ_SJ_fLi256ELi160ELNS4_4UMMA5MajorE0ELSP_0ELNSO_7ScaleInE0ELSQ_0EEEEEENS4_6LayoutINS5_IJSC_SC_SC_EEENS5_IJNSA_ILi0EEESV_SV_EEEEENS5_IJNS4_10UnderscoreESY_SY_EEEEENS4_18SM100_TMA_2SM_LOADENS4_14ComposedLayoutINS4_7SwizzleILi3ELi4ELi3EEENS4_18smem_ptr_flag_bitsILi16EEENST_INS5_IJNSA_ILi8EEENSA_ILi64EEEEEENS5_IJS18_SC_EEEEEEEvNS4_8identityES11_S1C_vS1D_EENS_8epilogue10collective18CollectiveEpilogueINS1F_23Sm100TmaWarpSpecializedILi2ELi1ELi160ELb1ELb0EEEJNS5_IJSH_SG_SH_EEENS5_IJNST_ISH_SC_EENST_ISG_SC_EEEEESJ_SK_SJ_SK_NS1F_6fusion15FusionCallbacksIS1J_NS1O_17LinearCombinationISJ_fSJ_fLNS_15FloatRoundStyleE2EEES1K_S1N_JEEENS4_5SM1004TMEM4LOAD26SM100_TMEM_LOAD_32dp32b32xENS4_13SM90_TMA_LOADENS12_INS13_ILi2ELi4ELi3EEES16_NST_INS5_IJS17_NSA_ILi32EEEEEENS5_IJS20_SC_EEEEEEENS4_39AutoVectorizingCopyWithAssumedAlignmentILi128EEENS4_14SM90_TMA_STOREES24_S26_S26_EEEvvEEEEvNT_6ParamsE --------------------------
	.section	.nv.info._ZN7cutlass13device_kernelINS_4gemm6kernel13GemmUniversalIN4cute5tupleIJiiiiEEENS1_10collective13CollectiveMmaINS1_35MainloopSm100TmaUmmaWarpSpecializedILi2ELi2ELi3ENS5_IJNS4_1CILi2EEENSA_ILi1EEESC_EEEEENS5_IJNSA_ILi256EEENSA_ILi160EEENSA_ILi128EEEEEENS_10bfloat16_tENS5_IJlSC_lEEESJ_SK_NS4_8TiledMMAINS4_8MMA_AtomIJNS4_26SM100_MMA_F16BF16_2x1SM_SSISJ_SJ_fLi256ELi160ELNS4_4UMMA5MajorE0ELSP_0ELNSO_7ScaleInE0ELSQ_0EEEEEENS4_6LayoutINS5_IJSC_SC_SC_EEENS5_IJNSA_ILi0EEESV_SV_EEEEENS5_IJNS4_10UnderscoreESY_SY_EEEEENS4_18SM100_TMA_2SM_LOADENS4_14ComposedLayoutINS4_7SwizzleILi3ELi4ELi3EEENS4_18smem_ptr_flag_bitsILi16EEENST_INS5_IJNSA_ILi8EEENSA_ILi64EEEEEENS5_IJS18_SC_EEEEEEEvNS4_8identityES11_S1C_vS1D_EENS_8epilogue10collective18CollectiveEpilogueINS1F_23Sm100TmaWarpSpecializedILi2ELi1ELi160ELb1ELb0EEEJNS5_IJSH_SG_SH_EEENS5_IJNST_ISH_SC_EENST_ISG_SC_EEEEESJ_SK_SJ_SK_NS1F_6fusion15FusionCallbacksIS1J_NS1O_17LinearCombinationISJ_fSJ_fLNS_15FloatRoundStyleE2EEES1K_S1N_JEEENS4_5SM1004TMEM4LOAD26SM100_TMEM_LOAD_32dp32b32xENS4_13SM90_TMA_LOADENS12_INS13_ILi2ELi4ELi3EEES16_NST_INS5_IJS17_NSA_ILi32EEEEEENS5_IJS20_SC_EEEEEEENS4_39AutoVectorizingCopyWithAssumedAlignmentILi128EEENS4_14SM90_TMA_STOREES24_S26_S26_EEEvvEEEEvNT_6ParamsE,"",@"SHT_CUDA_INFO"
	.sectionflags	@""
	.align	4


	//----- nvinfo : EIATTR_CUDA_API_VERSION
	.align		4
        /*0000*/ 	.byte	0x04, 0x37
        /*0002*/ 	.short	(.L_31 - .L_30)
.L_30:
        /*0004*/ 	.word	0x00000082


	//----- nvinfo : EIATTR_KPARAM_INFO
	.align		4
.L_31:
        /*0008*/ 	.byte	0x04, 0x17
        /*000a*/ 	.short	(.L_33 - .L_32)
.L_32:
        /*000c*/ 	.word	0x00000000
        /*0010*/ 	.short	0x0000
        /*0012*/ 	.short	0x0000
        /*0014*/ 	.byte	0x00, 0xf0, 0x01, 0x20


	//----- nvinfo : EIATTR_AT_ENTRY_FRAGMENTS
	.align		4
.L_33:
        /*0018*/ 	.byte	0x04, 0x4f
        /*001a*/ 	.short	(.L_35 - .L_34)


	//   ....[0]....
.L_34:
        /*001c*/ 	.word	0x00000007


	//----- nvinfo : EIATTR_RESERVED_SMEM_USED
	.align		4
.L_35:
        /*0020*/ 	.byte	0x01, 0x41
	.zero		2


	//----- nvinfo : EIATTR_SPARSE_MMA_MASK
	.align		4
        /*0024*/ 	.byte	0x03, 0x50
        /*0026*/ 	.short	0x0000


	//----- nvinfo : EIATTR_TCGEN05_2CTA_USED
	.align		4
        /*0028*/ 	.byte	0x01, 0x52
	.zero		2


	//----- nvinfo : EIATTR_MAXREG_COUNT
	.align		4
        /*002c*/ 	.byte	0x03, 0x1b
        /*002e*/ 	.short	0x00ff


	//----- nvinfo : EIATTR_NUM_BARRIERS
	.align		4
        /*0030*/ 	.byte	0x02, 0x4c
        /*0032*/ 	.byte	0x07
	.zero		1


	//----- nvinfo : EIATTR_EXTERNS
	.align		4
        /*0034*/ 	.byte	0x04, 0x0f
        /*0036*/ 	.short	(.L_37 - .L_36)


	//   ....[0]....
	.align		4
.L_36:
        /*0038*/ 	.word	index@(__assertfail)


	//----- nvinfo : EIATTR_ANNOTATIONS
	.align		4
.L_37:
        /*003c*/ 	.byte	0x04, 0x55
        /*003e*/ 	.short	(.L_39 - .L_38)


	//   ....[0]....
.L_38:
        /*0040*/ 	.word	0x00000001
        /*0044*/ 	.byte	0xe0, 0x00, 0x00, 0x00, 0x01, 0x00, 0x00, 0x00, 0x80, 0x01, 0x00, 0x00, 0x01, 0x00, 0x00, 0x00
        /* <DEDUP_REMOVED lines=27> */
        /*0204*/ 	.byte	0x00, 0xa2, 0x00, 0x00


	//----- nvinfo : EIATTR_MERCURY_ISA_VERSION
	.align		4
.L_39:
        /*0208*/ 	.byte	0x03, 0x5f
        /*020a*/ 	.short	0x0101


	//----- nvinfo : EIATTR_INT_WARP_WIDE_INSTR_OFFSETS
	.align		4
        /*020c*/ 	.byte	0x04, 0x31
        /*020e*/ 	.short	(.L_41 - .L_40)


	//   ....[0]....
.L_40:
        /*0210*/ 	.word	0x00000ce0


	//   ....[1]....
        /*0214*/ 	.word	0x00000d80


	//   ....[2]....
        /*0218*/ 	.word	0x000042e0


	//   ....[3]....
        /*021c*/ 	.word	0x00004310


	//   ....[4]....
        /*0220*/ 	.word	0x00004330


	//   ....[5]....
        /*0224*/ 	.word	0x00004f70


	//   ....[6]....
        /*0228*/ 	.word	0x00005020


	//   ....[7]....
        /*022c*/ 	.word	0x00005080


	//   ....[8]....
        /*0230*/ 	.word	0x000050e0


	//   ....[9]....
        /*0234*/ 	.word	0x00005160


	//   ....[10]....
        /*0238*/ 	.word	0x000051c0


	//----- nvinfo : EIATTR_COOP_GROUP_MASK_REGIDS
	.align		4
.L_41:
        /*023c*/ 	.byte	0x04, 0x29
        /*023e*/ 	.short	(.L_43 - .L_42)


	//   ....[0]....
.L_42:
        /*0240*/ 	.word	0xffffffff


	//   ....[1]....
        /*0244*/ 	.word	0xffffffff


	//   ....[2]....
        /*0248*/ 	.word	0xffffffff


	//   ....[3]....
        /*024c*/ 	.word	0xffffffff


	//   ....[4]....
        /*0250*/ 	.word	0xffffffff


	//   ....[5]....
        /*0254*/ 	.word	0xffffffff


	//   ....[6]....
        /*0258*/ 	.word	0xffffffff


	//   ....[7]....
        /*025c*/ 	.word	0xffffffff


	//   ....[8]....
        /*0260*/ 	.word	0xffffffff


	//   ....[9]....
        /*0264*/ 	.word	0xffffffff


	//   ....[10]....
        /*0268*/ 	.word	0xffffffff


	//   ....[11]....
        /*026c*/ 	.word	0xffffffff


	//   ....[12]....
        /*0270*/ 	.word	0xffffffff


	//   ....[13]....
        /*0274*/ 	.word	0xffffffff


	//----- nvinfo : EIATTR_COOP_GROUP_INSTR_OFFSETS
	.align		4
.L_43:
        /*0278*/ 	.byte	0x04, 0x28
        /*027a*/ 	.short	(.L_45 - .L_44)


	//   ....[0]....
.L_44:
        /*027c*/ 	.word	0x000000b0


	//   ....[1]....
        /*0280*/ 	.word	0x00000570


	//   ....[2]....
        /*0284*/ 	.word	0x000006b0


	//   ....[3]....
        /*0288*/ 	.word	0x00000800


	//   ....[4]....
        /*028c*/ 	.word	0x000008f0


	//   ....[5]....
        /*0290*/ 	.word	0x00000a50


	//   ....[6]....
        /*0294*/ 	.word	0x00000bc0


	//   ....[7]....
        /*0298*/ 	.word	0x00000e00


	//   ....[8]....
        /*029c*/ 	.word	0x000021e0


	//   ....[9]....
        /*02a0*/ 	.word	0x00002f80


	//   ....[10]....
        /*02a4*/ 	.word	0x00003450


	//   ....[11]....
        /*02a8*/ 	.word	0x00003480


	//   ....[12]....
        /*02ac*/ 	.word	0x000041e0


	//   ....[13]....
        /*02b0*/ 	.word	0x000043f0


	//----- nvinfo : EIATTR_VRC_CTA_INIT_COUNT
	.align		4
.L_45:
        /*02b4*/ 	.byte	0x02, 0x4a
        /*02b6*/ 	.byte	0x80
	.zero		1


	//----- nvinfo : EIATTR_SYSCALL_OFFSETS
	.align		4
        /*02b8*/ 	.byte	0x04, 0x46
        /*02ba*/ 	.short	(.L_47 - .L_46)


	//   ....[0]....
.L_46:
        /*02bc*/ 	.word	0x00005cc0


	//   ....[1]....
        /*02c0*/ 	.word	0x00005db0


	//   ....[2]....
        /*02c4*/ 	.word	0x00006cf0


	//   ....[3]....
        /*02c8*/ 	.word	0x00006e60


	//   ....[4]....
        /*02cc*/ 	.word	0x00006fd0


	//   ....[5]....
        /*02d0*/ 	.word	0x00007140


	//   ....[6]....
        /*02d4*/ 	.word	0x000072b0


	//----- nvinfo : EIATTR_MBARRIER_INSTR_OFFSETS
	.align		4
.L_47:
        /*02d8*/ 	.byte	0x04, 0x39
        /*02da*/ 	.short	(.L_49 - .L_48)


	//   ....[0]....
.L_48:
        /*02dc*/ 	.word	0x00000660
        /*02e0*/ 	.word	0x000000ff
        /*02e4*/ 	.word	0x00000000
        /*02e8*/ 	.short	0x0100
        /*02ea*/ 	.byte	0x04
	.zero		1


	//   ....[1]....
        /*02ec*/ 	.word	0x00000670
        /*02f0*/ 	.word	0x000000ff
        /*02f4*/ 	.word	0x00000010
        /*02f8*/ 	.short	0x0100
        /*02fa*/ 	.byte	0x04
	.zero		1


	//   ....[2]....
        /*02fc*/ 	.word	0x00000680
        /*0300*/ 	.word	0x000000ff
        /*0304*/ 	.word	0x00000008
        /*0308*/ 	.short	0x0100
        /*030a*/ 	.byte	0x04
	.zero		1


	//   ....[3]....
        /*030c*/ 	.word	0x00000690
        /*0310*/ 	.word	0x000000ff
        /*0314*/ 	.word	0x00000018
        /*0318*/ 	.short	0x0100
        /*031a*/ 	.byte	0x04
	.zero		1


	//   ....[4]....
        /*031c*/ 	.word	0x000007b0
        /*0320*/ 	.word	0x000000ff
        /*0324*/ 	.word	0x00000020
        /*0328*/ 	.short	0x0100
        /*032a*/ 	.byte	0x04
	.zero		1


	//   ....[5]....
        /*032c*/ 	.word	0x000007c0
        /*0330*/ 	.word	0x000000ff
        /*0334*/ 	.word	0x00000030
        /*0338*/ 	.short	0x0100
        /*033a*/ 	.byte	0x04
	.zero		1


	//   ....[6]....
        /*033c*/ 	.word	0x000007d0
        /*0340*/ 	.word	0x000000ff
        /*0344*/ 	.word	0x00000028
        /*0348*/ 	.short	0x0100
        /*034a*/ 	.byte	0x04
	.zero		1


	//   ....[7]....
        /*034c*/ 	.word	0x000007e0
        /*0350*/ 	.word	0x000000ff
        /*0354*/ 	.word	0x00000038
        /*0358*/ 	.short	0x0100
        /*035a*/ 	.byte	0x04
	.zero		1


	//   ....[8]....
        /*035c*/ 	.word	0x000008c0
        /*0360*/ 	.word	0x000000ff
        /*0364*/ 	.word	0x00000040
        /*0368*/ 	.short	0x0100
        /*036a*/ 	.byte	0x04
	.zero		1


	//   ....[9]....
        /*036c*/ 	.word	0x000008d0
        /*0370*/ 	.word	0x000000ff
        /*0374*/ 	.word	0x00000048
        /*0378*/ 	.short	0x0100
        /*037a*/ 	.byte	0x04
	.zero		1


	//   ....[10]....
        /*037c*/ 	.word	0x00000a00
        /*0380*/ 	.word	0x000000ff
        /*0384*/ 	.word	0x00000050
        /*0388*/ 	.short	0x0100
        /*038a*/ 	.byte	0x04
	.zero		1


	//   ....[11]....
        /*038c*/ 	.word	0x00000a10
        /*0390*/ 	.word	0x000000ff
        /*0394*/ 	.word	0x00000060
        /*0398*/ 	.short	0x0100
        /*039a*/ 	.byte	0x04
	.zero		1


	//   ....[12]....
        /*039c*/ 	.word	0x00000a20
        /*03a0*/ 	.word	0x000000ff
        /*03a4*/ 	.word	0x00000058
        /*03a8*/ 	.short	0x0100
        /*03aa*/ 	.byte	0x04
	.zero		1


	//   ....[13]....
        /*03ac*/ 	.word	0x00000a30
        /*03b0*/ 	.word	0x000000ff
        /*03b4*/ 	.word	0x00000068
        /*03b8*/ 	.short	0x0100
        /*03ba*/ 	.byte	0x04
	.zero		1


	//   ....[14]....
        /*03bc*/ 	.word	0x00000b50
        /*03c0*/ 	.word	0x000000ff
        /*03c4*/ 	.word	0x00000070
        /*03c8*/ 	.short	0x0100
        /*03ca*/ 	.byte	0x04
	.zero		1


	//   ....[15]....
        /*03cc*/ 	.word	0x00000b60
        /*03d0*/ 	.word	0x000000ff
        /*03d4*/ 	.word	0x00000088
        /*03d8*/ 	.short	0x0100
        /*03da*/ 	.byte	0x04
	.zero		1


	//   ....[16]....
        /*03dc*/ 	.word	0x00000b70
        /*03e0*/ 	.word	0x000000ff
        /*03e4*/ 	.word	0x00000078
        /*03e8*/ 	.short	0x0100
        /*03ea*/ 	.byte	0x04
	.zero		1


	//   ....[17]....
        /*03ec*/ 	.word	0x00000b80
        /*03f0*/ 	.word	0x000000ff
        /*03f4*/ 	.word	0x00000090
        /*03f8*/ 	.short	0x0100
        /*03fa*/ 	.byte	0x04
	.zero		1


	//   ....[18]....
        /*03fc*/ 	.word	0x00000b90
        /*0400*/ 	.word	0x000000ff
        /*0404*/ 	.word	0x00000080
        /*0408*/ 	.short	0x0100
        /*040a*/ 	.byte	0x04
	.zero		1


	//   ....[19]....
        /*040c*/ 	.word	0x00000ba0
        /*0410*/ 	.word	0x000000ff
        /*0414*/ 	.word	0x00000098
        /*0418*/ 	.short	0x0100
        /*041a*/ 	.byte	0x04
	.zero		1


	//   ....[20]....
        /*041c*/ 	.word	0x00000c90
        /*0420*/ 	.word	0x000000ff
        /*0424*/ 	.word	0x000000a0
        /*0428*/ 	.short	0x0100
        /*042a*/ 	.byte	0x04
	.zero		1


	//   ....[21]....
        /*042c*/ 	.word	0x00000ca0
        /*0430*/ 	.word	0x000000ff
        /*0434*/ 	.word	0x000000b0
        /*0438*/ 	.short	0x0100
        /*043a*/ 	.byte	0x04
	.zero		1


	//   ....[22]....
        /*043c*/ 	.word	0x00000cb0
        /*0440*/ 	.word	0x000000ff
        /*0444*/ 	.word	0x000000a8
        /*0448*/ 	.short	0x0100
        /*044a*/ 	.byte	0x04
	.zero		1


	//   ....[23]....
        /*044c*/ 	.word	0x00000cc0
        /*0450*/ 	.word	0x000000ff
        /*0454*/ 	.word	0x000000b8
        /*0458*/ 	.short	0x0100
        /*045a*/ 	.byte	0x04
	.zero		1


	//   ....[24]....
        /*045c*/ 	.word	0x00000dc0
        /*0460*/ 	.word	0x000000ff
        /*0464*/ 	.word	0x000000c0
        /*0468*/ 	.short	0x0100
        /*046a*/ 	.byte	0x06
	.zero		1


	//   ....[25]....
        /*046c*/ 	.word	0x000018b0
        /*0470*/ 	.word	0x00000002
        /*0474*/ 	.word	0x000000b0
        /*0478*/ 	.short	0x010a
        /*047a*/ 	.byte	0xff
	.zero		1


	//   ....[26]....
        /*047c*/ 	.word	0x000018d0
        /*0480*/ 	.word	0x00000002
        /*0484*/ 	.word	0x000000a0
        /*0488*/ 	.short	0x0101
        /*048a*/ 	.byte	0xff
	.zero		1


	//   ....[27]....
        /*048c*/ 	.word	0x000019b0
        /*0490*/ 	.word	0x000000ff
        /*0494*/ 	.word	0x00000010
        /*0498*/ 	.short	0x010a
        /*049a*/ 	.byte	0x05
	.zero		1


	//   ....[28]....
        /*049c*/ 	.word	0x00001a80
        /*04a0*/ 	.word	0x000000ff
        /*04a4*/ 	.word	0x00000010
        /*04a8*/ 	.short	0x010a
        /*04aa*/ 	.byte	0x21
	.zero		1


	//   ....[29]....
        /*04ac*/ 	.word	0x00001c30
        /*04b0*/ 	.word	0x000000ff
        /*04b4*/ 	.word	0x00000010
        /*04b8*/ 	.short	0x010a
        /*04ba*/ 	.byte	0x06
	.zero		1


	//   ....[30]....
        /*04bc*/ 	.word	0x00001df0
        /*04c0*/ 	.word	0x000000ff
        /*04c4*/ 	.word	0x00000048
        /*04c8*/ 	.short	0x0101
        /*04ca*/ 	.byte	0x04
	.zero		1


	//   ....[31]....
        /*04cc*/ 	.word	0x00001e10
        /*04d0*/ 	.word	0x000000ff
        /*04d4*/ 	.word	0x00000010
        /*04d8*/ 	.short	0x010a
        /*04da*/ 	.byte	0x05
	.zero		1


	//   ....[32]....
        /*04dc*/ 	.word	0x00001e90
        /*04e0*/ 	.word	0x000000ff
        /*04e4*/ 	.word	0x00000010
        /*04e8*/ 	.short	0x010a
        /*04ea*/ 	.byte	0x21
	.zero		1


	//   ....[33]....
        /*04ec*/ 	.word	0x00002020
        /*04f0*/ 	.word	0x000000ff
        /*04f4*/ 	.word	0x00000010
        /*04f8*/ 	.short	0x010a
        /*04fa*/ 	.byte	0x06
	.zero		1


	//   ....[34]....
        /*04fc*/ 	.word	0x00002210
        /*0500*/ 	.word	0x00000003
        /*0504*/ 	.word	0x00000050
        /*0508*/ 	.short	0x010a
        /*050a*/ 	.byte	0xff
	.zero		1


	//   ....[35]....
        /*050c*/ 	.word	0x00002360
        /*0510*/ 	.word	0x00000002
        /*0514*/ 	.word	0x00000000
        /*0518*/ 	.short	0x0101
        /*051a*/ 	.byte	0xff
	.zero		1


	//   ....[36]....
        /*051c*/ 	.word	0x00002900
        /*0520*/ 	.word	0x000000ff
        /*0524*/ 	.word	0x00000000
        /*0528*/ 	.short	0x010a
        /*052a*/ 	.byte	0x04
	.zero		1


	//   ....[37]....
        /*052c*/ 	.word	0x000029a0
        /*0530*/ 	.word	0x00000000
        /*0534*/ 	.word	0x00000000
        /*0538*/ 	.short	0x010a
        /*053a*/ 	.byte	0xff
	.zero		1


	//   ....[38]....
        /*053c*/ 	.word	0x00002ae0
        /*0540*/ 	.word	0x00000000
        /*0544*/ 	.word	0x000000a0
        /*0548*/ 	.short	0x010a
        /*054a*/ 	.byte	0xff
	.zero		1


	//   ....[39]....
        /*054c*/ 	.word	0x00002b50
        /*0550*/ 	.word	0x00000000
        /*0554*/ 	.word	0x00000000
        /*0558*/ 	.short	0x0101
        /*055a*/ 	.byte	0xff
	.zero		1


	//   ....[40]....
        /*055c*/ 	.word	0x00002b60
        /*0560*/ 	.word	0x000000ff
        /*0564*/ 	.word	0x00000060
        /*0568*/ 	.short	0x010a
        /*056a*/ 	.byte	0x04
	.zero		1


	//   ....[41]....
        /*056c*/ 	.word	0x00002c80
        /*0570*/ 	.word	0x00000000
        /*0574*/ 	.word	0x00000050
        /*0578*/ 	.short	0x010a
        /*057a*/ 	.byte	0xff
	.zero		1


	//   ....[42]....
        /*057c*/ 	.word	0x00002d70
        /*0580*/ 	.word	0x00000000
        /*0584*/ 	.word	0x00000000
        /*0588*/ 	.short	0x0101
        /*058a*/ 	.byte	0xff
	.zero		1


	//   ....[43]....
        /*058c*/ 	.word	0x00002e20
        /*0590*/ 	.word	0x000000ff
        /*0594*/ 	.word	0x00000060
        /*0598*/ 	.short	0x0106
        /*059a*/ 	.byte	0x04
	.zero		1


	//   ....[44]....
        /*059c*/ 	.word	0x00002e40
        /*05a0*/ 	.word	0x000000ff
        /*05a4*/ 	.word	0x00000060
        /*05a8*/ 	.short	0x010a
        /*05aa*/ 	.byte	0x04
	.zero		1


	//   ....[45]....
        /*05ac*/ 	.word	0x00002ed0
        /*05b0*/ 	.word	0x000000ff
        /*05b4*/ 	.word	0x00000060
        /*05b8*/ 	.short	0x0106
        /*05ba*/ 	.byte	0x06
	.zero		1


	//   ....[46]....
        /*05bc*/ 	.word	0x00002f10
        /*05c0*/ 	.word	0x00000000
        /*05c4*/ 	.word	0x00000060
        /*05c8*/ 	.short	0x010a
        /*05ca*/ 	.byte	0xff
	.zero		1


	//   ....[47]....
        /*05cc*/ 	.word	0x00003150
        /*05d0*/ 	.word	0x000000ff
        /*05d4*/ 	.word	0x00000008
        /*05d8*/ 	.short	0x010a
        /*05da*/ 	.byte	0x05
	.zero		1


	//   ....[48]....
        /*05dc*/ 	.word	0x00003170
        /*05e0*/ 	.word	0x000000ff
        /*05e4*/ 	.word	0x00000008
        /*05e8*/ 	.short	0x010a
        /*05ea*/ 	.byte	0x05
	.zero		1


	//   ....[49]....
        /*05ec*/ 	.word	0x00003300
        /*05f0*/ 	.word	0x000000ff
        /*05f4*/ 	.word	0x00000008
        /*05f8*/ 	.short	0x010a
        /*05fa*/ 	.byte	0x05
	.zero		1


	//   ....[50]....
        /*05fc*/ 	.word	0x00003320
        /*0600*/ 	.word	0x000000ff
        /*0604*/ 	.word	0x00000008
        /*0608*/ 	.short	0x010a
        /*060a*/ 	.byte	0x05
	.zero		1


	//   ....[51]....
        /*060c*/ 	.word	0x000033e0
        /*0610*/ 	.word	0x000000ff
        /*0614*/ 	.word	0x00000000
        /*0618*/ 	.short	0x0101
        /*061a*/ 	.byte	0x04
	.zero		1


	//   ....[52]....
        /*061c*/ 	.word	0x000037b0
        /*0620*/ 	.word	0x00000003
        /*0624*/ 	.word	0x00000050
        /*0628*/ 	.short	0x010a
        /*062a*/ 	.byte	0xff
	.zero		1


	//   ....[53]....
        /*062c*/ 	.word	0x00003870
        /*0630*/ 	.word	0x00000003
        /*0634*/ 	.word	0x00000000
        /*0638*/ 	.short	0x0101
        /*063a*/ 	.byte	0xff
	.zero		1


	//   ....[54]....
        /*063c*/ 	.word	0x00003920
        /*0640*/ 	.word	0x000000ff
        /*0644*/ 	.word	0x00000000
        /*0648*/ 	.short	0x010a
        /*064a*/ 	.byte	0x05
	.zero		1


	//   ....[55]....
        /*064c*/ 	.word	0x00003930
        /*0650*/ 	.word	0x000000ff
        /*0654*/ 	.word	0x00000088
        /*0658*/ 	.short	0x010a
        /*065a*/ 	.byte	0x2f
	.zero		1


	//   ....[56]....
        /*065c*/ 	.word	0x000039e0
        /*0660*/ 	.word	0x000000ff
        /*0664*/ 	.word	0x00000000
        /*0668*/ 	.short	0x010a
        /*066a*/ 	.byte	0x07
	.zero		1


	//   ....[57]....
        /*066c*/ 	.word	0x00003b10
        /*0670*/ 	.word	0x000000ff
        /*0674*/ 	.word	0x00000000
        /*0678*/ 	.short	0x010a
        /*067a*/ 	.byte	0x06
	.zero		1


	//   ....[58]....
        /*067c*/ 	.word	0x00003f60
        /*0680*/ 	.word	0x000000ff
        /*0684*/ 	.word	0x00000000
        /*0688*/ 	.short	0x010a
        /*068a*/ 	.byte	0x04
	.zero		1


	//   ....[59]....
        /*068c*/ 	.word	0x00003ff0
        /*0690*/ 	.word	0x000000ff
        /*0694*/ 	.word	0x00000000
        /*0698*/ 	.short	0x010a
        /*069a*/ 	.byte	0x05
	.zero		1


	//   ....[60]....
        /*069c*/ 	.word	0x00004090
        /*06a0*/ 	.word	0x00000000
        /*06a4*/ 	.word	0x00000000
        /*06a8*/ 	.short	0x010a
        /*06aa*/ 	.byte	0xff
	.zero		1


	//   ....[61]....
        /*06ac*/ 	.word	0x000040d0
        /*06b0*/ 	.word	0x00000000
        /*06b4*/ 	.word	0x00000000
        /*06b8*/ 	.short	0x010a
        /*06ba*/ 	.byte	0xff
	.zero		1


	//   ....[62]....
        /*06bc*/ 	.word	0x00004140
        /*06c0*/ 	.word	0x000000ff
        /*06c4*/ 	.word	0x00000000
        /*06c8*/ 	.short	0x0101
        /*06ca*/ 	.byte	0x04
	.zero		1


	//   ....[63]....
        /*06cc*/ 	.word	0x00004180
        /*06d0*/ 	.word	0x000000ff
        /*06d4*/ 	.word	0x000000c0
        /*06d8*/ 	.short	0x010a
        /*06da*/ 	.byte	0x2b
	.zero		1


	//   ....[64]....
        /*06dc*/ 	.word	0x000041d0
        /*06e0*/ 	.word	0x000000ff
        /*06e4*/ 	.word	0x00000000
        /*06e8*/ 	.short	0x0101
        /*06ea*/ 	.byte	0x04
	.zero		1


	//   ....[65]....
        /*06ec*/ 	.word	0x00004670
        /*06f0*/ 	.word	0x00000002
        /*06f4*/ 	.word	0x00000050
        /*06f8*/ 	.short	0x010a
        /*06fa*/ 	.byte	0xff
	.zero		1


	//   ....[66]....
        /*06fc*/ 	.word	0x000047e0
        /*0700*/ 	.word	0x00000000
        /*0704*/ 	.word	0x00000000
        /*0708*/ 	.short	0x0101
        /*070a*/ 	.byte	0xff
	.zero		1


	//   ....[67]....
        /*070c*/ 	.word	0x00004c90
        /*0710*/ 	.word	0x000000ff
        /*0714*/ 	.word	0x00000048
        /*0718*/ 	.short	0x010a
        /*071a*/ 	.byte	0x06
	.zero		1


	//   ....[68]....
        /*071c*/ 	.word	0x00004ea0
        /*0720*/ 	.word	0x000000ff
        /*0724*/ 	.word	0x00000030
        /*0728*/ 	.short	0x010a
        /*072a*/ 	.byte	0x05
	.zero		1


	//   ....[69]....
        /*072c*/ 	.word	0x00005200
        /*0730*/ 	.word	0x000000ff
        /*0734*/ 	.word	0x00000020
        /*0738*/ 	.short	0x010b
        /*073a*/ 	.byte	0x05
	.zero		1


	//   ....[70]....
        /*073c*/ 	.word	0x00005210
        /*0740*/ 	.word	0x000000ff
        /*0744*/ 	.word	0x00000000
        /*0748*/ 	.short	0x0101
        /*074a*/ 	.byte	0x04
	.zero		1


	//   ....[71]....
        /*074c*/ 	.word	0x00005260
        /*0750*/ 	.word	0x000000ff
        /*0754*/ 	.word	0x00000000
        /*0758*/ 	.short	0x010a
        /*075a*/ 	.byte	0x04
	.zero		1


	//   ....[72]....
        /*075c*/ 	.word	0x00005300
        /*0760*/ 	.word	0x00000000
        /*0764*/ 	.word	0x00000000
        /*0768*/ 	.short	0x010a
        /*076a*/ 	.byte	0xff
	.zero		1


	//   ....[73]....
        /*076c*/ 	.word	0x00005520
        /*0770*/ 	.word	0x000000ff
        /*0774*/ 	.word	0x00000050
        /*0778*/ 	.short	0x010a
        /*077a*/ 	.byte	0x04
	.zero		1


	//   ....[74]....
        /*077c*/ 	.word	0x000055f0
        /*0780*/ 	.word	0x000000ff
        /*0784*/ 	.word	0x00000000
        /*0788*/ 	.short	0x0101
        /*078a*/ 	.byte	0x04
	.zero		1


	//   ....[75]....
        /*078c*/ 	.word	0x00006400
        /*0790*/ 	.word	0x00000009
        /*0794*/ 	.word	0x00000020
        /*0798*/ 	.short	0x010a
        /*079a*/ 	.byte	0xff
	.zero		1


	//   ....[76]....
        /*079c*/ 	.word	0x00006550
        /*07a0*/ 	.word	0x00000007
        /*07a4*/ 	.word	0x00000070
        /*07a8*/ 	.short	0x010a
        /*07aa*/ 	.byte	0xff
	.zero		1


	//   ....[77]....
        /*07ac*/ 	.word	0x00006690
        /*07b0*/ 	.word	0x00000009
        /*07b4*/ 	.word	0x00000020
        /*07b8*/ 	.short	0x010a
        /*07ba*/ 	.byte	0xff
	.zero		1


	//   ....[78]....
        /*07bc*/ 	.word	0x00006bd0
        /*07c0*/ 	.word	0x00000007
        /*07c4*/ 	.word	0x00000070
        /*07c8*/ 	.short	0x010a
        /*07ca*/ 	.byte	0xff
	.zero		1


	//   ....[79]....
        /*07cc*/ 	.word	0x00007e20
        /*07d0*/ 	.word	0x000000ff
        /*07d4*/ 	.word	0x00000000
        /*07d8*/ 	.short	0x0101
        /*07da*/ 	.byte	0x07
	.zero		1


	//   ....[80]....
        /*07dc*/ 	.word	0x0000a030
        /*07e0*/ 	.word	0x00000000
        /*07e4*/ 	.word	0x00000000
        /*07e8*/ 	.short	0x0101
        /*07ea*/ 	.byte	0xff
	.zero		1


	//   ....[81]....
        /*07ec*/ 	.word	0x0000a2e0
        /*07f0*/ 	.word	0x00000002
        /*07f4*/ 	.word	0x000000b0
        /*07f8*/ 	.short	0x010a
        /*07fa*/ 	.byte	0xff
	.zero		1


	//   ....[82]....
        /*07fc*/ 	.word	0x0000a340
        /*0800*/ 	.word	0x00000004
        /*0804*/ 	.word	0x00000010
        /*0808*/ 	.short	0x010a
        /*080a*/ 	.byte	0xff
	.zero		1


	//   ....[83]....
        /*080c*/ 	.word	0x0000a3a0
        /*0810*/ 	.word	0x00000004
        /*0814*/ 	.word	0x00000010
        /*0818*/ 	.short	0x010a
        /*081a*/ 	.byte	0xff
	.zero		1


	//   ....[84]....
        /*081c*/ 	.word	0x0000a3f0
        /*0820*/ 	.word	0x00000003
        /*0824*/ 	.word	0x00000050
        /*0828*/ 	.short	0x010a
        /*082a*/ 	.byte	0xff
	.zero		1


	//   ....[85]....
        /*082c*/ 	.word	0x0000a450
        /*0830*/ 	.word	0x00000003
        /*0834*/ 	.word	0x00000000
        /*0838*/ 	.short	0x010a
        /*083a*/ 	.byte	0xff
	.zero		1


	//   ....[86]....
        /*083c*/ 	.word	0x0000a4a0
        /*0840*/ 	.word	0x00000000
        /*0844*/ 	.word	0x000000a0
        /*0848*/ 	.short	0x010a
        /*084a*/ 	.byte	0xff
	.zero		1


	//   ....[87]....
        /*084c*/ 	.word	0x0000a500
        /*0850*/ 	.word	0x00000003
        /*0854*/ 	.word	0x00000060
        /*0858*/ 	.short	0x010a
        /*085a*/ 	.byte	0xff
	.zero		1


	//   ....[88]....
        /*085c*/ 	.word	0x0000a550
        /*0860*/ 	.word	0x00000000
        /*0864*/ 	.word	0x00000050
        /*0868*/ 	.short	0x010a
        /*086a*/ 	.byte	0xff
	.zero		1


	//   ....[89]....
        /*086c*/ 	.word	0x0000a5b0
        /*0870*/ 	.word	0x00000002
        /*0874*/ 	.word	0x00000060
        /*0878*/ 	.short	0x010a
        /*087a*/ 	.byte	0xff
	.zero		1


	//   ....[90]....
        /*087c*/ 	.word	0x0000a610
        /*0880*/ 	.word	0x00000005
        /*0884*/ 	.word	0x00000008
        /*0888*/ 	.short	0x010a
        /*088a*/ 	.byte	0xff
	.zero		1


	//   ....[91]....
        /*088c*/ 	.word	0x0000a6f0
        /*0890*/ 	.word	0x00000002
        /*0894*/ 	.word	0x00000008
        /*0898*/ 	.short	0x010a
        /*089a*/ 	.byte	0xff
	.zero		1


	//   ....[92]....
        /*089c*/ 	.word	0x0000a740
        /*08a0*/ 	.word	0x00000003
        /*08a4*/ 	.word	0x00000050
        /*08a8*/ 	.short	0x010a
        /*08aa*/ 	.byte	0xff
	.zero		1


	//   ....[93]....
        /*08ac*/ 	.word	0x0000a7a0
        /*08b0*/ 	.word	0x00000003
        /*08b4*/ 	.word	0x00000088
        /*08b8*/ 	.short	0x010a
        /*08ba*/ 	.byte	0xff
	.zero		1


	//   ....[94]....
        /*08bc*/ 	.word	0x0000a800
        /*08c0*/ 	.word	0x00000003
        /*08c4*/ 	.word	0x00000000
        /*08c8*/ 	.short	0x010a
        /*08ca*/ 	.byte	0xff
	.zero		1


	//   ....[95]....
        /*08cc*/ 	.word	0x0000a860
        /*08d0*/ 	.word	0x00000002
        /*08d4*/ 	.word	0x00000000
        /*08d8*/ 	.short	0x010a
        /*08da*/ 	.byte	0xff
	.zero		1


	//   ....[96]....
        /*08dc*/ 	.word	0x0000a8c0
        /*08e0*/ 	.word	0x00000002
        /*08e4*/ 	.word	0x00000000
        /*08e8*/ 	.short	0x010a
        /*08ea*/ 	.byte	0xff
	.zero		1


	//   ....[97]....
        /*08ec*/ 	.word	0x0000a920
        /*08f0*/ 	.word	0x00000000
        /*08f4*/ 	.word	0x000000c0
        /*08f8*/ 	.short	0x010a
        /*08fa*/ 	.byte	0xff
	.zero		1


	//   ....[98]....
        /*08fc*/ 	.word	0x0000a970
        /*0900*/ 	.word	0x00000002
        /*0904*/ 	.word	0x00000050
        /*0908*/ 	.short	0x010a
        /*090a*/ 	.byte	0xff
	.zero		1


	//   ....[99]....
        /*090c*/ 	.word	0x0000a9d0
        /*0910*/ 	.word	0x00000002
        /*0914*/ 	.word	0x00000048
        /*0918*/ 	.short	0x010a
        /*091a*/ 	.byte	0xff
	.zero		1


	//   ....[100]....
        /*091c*/ 	.word	0x0000aa30
        /*0920*/ 	.word	0x00000003
        /*0924*/ 	.word	0x00000030
        /*0928*/ 	.short	0x010a
        /*092a*/ 	.byte	0xff
	.zero		1


	//   ....[101]....
        /*092c*/ 	.word	0x0000aa90
        /*0930*/ 	.word	0x00000002
        /*0934*/ 	.word	0x00000000
        /*0938*/ 	.short	0x010a
        /*093a*/ 	.byte	0xff
	.zero		1


	//   ....[102]....
        /*093c*/ 	.word	0x0000aaf0
        /*0940*/ 	.word	0x00000002
        /*0944*/ 	.word	0x00000050
        /*0948*/ 	.short	0x010a
        /*094a*/ 	.byte	0xff
	.zero		1


	//   ....[103]....
        /*094c*/ 	.word	0x0000ab40
        /*0950*/ 	.word	0x00000009
        /*0954*/ 	.word	0x00000020
        /*0958*/ 	.short	0x010a
        /*095a*/ 	.byte	0xff
	.zero		1


	//   ....[104]....
        /*095c*/ 	.word	0x0000ab90
        /*0960*/ 	.word	0x00000007
        /*0964*/ 	.word	0x00000070
        /*0968*/ 	.short	0x010a
        /*096a*/ 	.byte	0xff
	.zero		1


	//----- nvinfo : EIATTR_NUM_MBARRIERS
	.align		4
.L_49:
        /*096c*/ 	.byte	0x03, 0x38
        /*096e*/ 	.short	0x0019


	//----- nvinfo : EIATTR_EXIT_INSTR_OFFSETS
	.align		4
        /*0970*/ 	.byte	0x04, 0x1c
        /*0972*/ 	.short	(.L_51 - .L_50)


	//   ....[0]....
.L_50:
        /*0974*/ 	.word	0x000029d0


	//   ....[1]....
        /*0978*/ 	.word	0x00002ee0


	//   ....[2]....
        /*097c*/ 	.word	0x00002f40


	//   ....[3]....
        /*0980*/ 	.word	0x00004400


	//   ....[4]....
        /*0984*/ 	.word	0x00005330


	//   ....[5]....
        /*0988*/ 	.word	0x00005370


	//   ....[6]....
        /*098c*/ 	.word	0x0000a1e0


	//   ....[7]....
        /*0990*/ 	.word	0x0000a270


	//   ....[8]....
        /*0994*/ 	.word	0x0000a2a0


	//   ....[9]....
        /*0998*/ 	.word	0x0000a2d0


	//----- nvinfo : EIATTR_MAX_THREADS
	.align		4
.L_51:
        /*099c*/ 	.byte	0x04, 0x05
        /*099e*/ 	.short	(.L_53 - .L_52)
.L_52:
        /*09a0*/ 	.word	0x00000100
        /*09a4*/ 	.word	0x00000001
        /*09a8*/ 	.word	0x00000001


	//----- nvinfo : EIATTR_CRS_STACK_SIZE
	.align		4
.L_53:
        /*09ac*/ 	.byte	0x04, 0x1e
        /*09ae*/ 	.short	(.L_55 - .L_54)
.L_54:
        /*09b0*/ 	.word	0x00000000


	//----- nvinfo : EIATTR_CBANK_PARAM_SIZE
	.align		4
.L_55:
        /*09b4*/ 	.byte	0x03, 0x19
        /*09b6*/ 	.short	0x0800


	//----- nvinfo : EIATTR_PARAM_CBANK
	.align		4
        /*09b8*/ 	.byte	0x04, 0x0a
        /*09ba*/ 	.short	(.L_57 - .L_56)
	.align		4
.L_56:
        /*09bc*/ 	.word	index@(.nv.constant0._ZN7cutlass13device_kernelINS_4gemm6kernel13GemmUniversalIN4cute5tupleIJiiiiEEENS1_10collective13CollectiveMmaINS1_35MainloopSm100TmaUmmaWarpSpecializedILi2ELi2ELi3ENS5_IJNS4_1CILi2EEENSA_ILi1EEESC_EEEEENS5_IJNSA_ILi256EEENSA_ILi160EEENSA_ILi128EEEEEENS_10bfloat16_tENS5_IJlSC_lEEESJ_SK_NS4_8TiledMMAINS4_8MMA_AtomIJNS4_26SM100_MMA_F16BF16_2x1SM_SSISJ_SJ_fLi256ELi160ELNS4_4UMMA5MajorE0ELSP_0ELNSO_7ScaleInE0ELSQ_0EEEEEENS4_6LayoutINS5_IJSC_SC_SC_EEENS5_IJNSA_ILi0EEESV_SV_EEEEENS5_IJNS4_10UnderscoreESY_SY_EEEEENS4_18SM100_TMA_2SM_LOADENS4_14ComposedLayoutINS4_7SwizzleILi3ELi4ELi3EEENS4_18smem_ptr_flag_bitsILi16EEENST_INS5_IJNSA_ILi8EEENSA_ILi64EEEEEENS5_IJS18_SC_EEEEEEEvNS4_8identityES11_S1C_vS1D_EENS_8epilogue10collective18CollectiveEpilogueINS1F_23Sm100TmaWarpSpecializedILi2ELi1ELi160ELb1ELb0EEEJNS5_IJSH_SG_SH_EEENS5_IJNST_ISH_SC_EENST_ISG_SC_EEEEESJ_SK_SJ_SK_NS1F_6fusion15FusionCallbacksIS1J_NS1O_17LinearCombinationISJ_fSJ_fLNS_15FloatRoundStyleE2EEES1K_S1N_JEEENS4_5SM1004TMEM4LOAD26SM100_TMEM_LOAD_32dp32b32xENS4_13SM90_TMA_LOADENS12_INS13_ILi2ELi4ELi3EEES16_NST_INS5_IJS17_NSA_ILi32EEEEEENS5_IJS20_SC_EEEEEEENS4_39AutoVectorizingCopyWithAssumedAlignmentILi128EEENS4_14SM90_TMA_STOREES24_S26_S26_EEEvvEEEEvNT_6ParamsE)
        /*09c0*/ 	.short	0x0380
        /*09c2*/ 	.short	0x0800


	//----- nvinfo : EIATTR_SW_WAR
	.align		4
.L_57:
        /*09c4*/ 	.byte	0x04, 0x36
        /*09c6*/ 	.short	(.L_59 - .L_58)
.L_58:
        /*09c8*/ 	.word	0x00000008
.L_59:


//--------------------- .nv.callgraph             --------------------------
	.section	.nv.callgraph,"",@"SHT_CUDA_CALLGRAPH"
	.align	4
	.sectionentsize	8
	.align		4
        /*0000*/ 	.word	0x00000000
	.align		4
        /*0004*/ 	.word	0xffffffff
	.align		4
        /*0008*/ 	.word	index@(_ZN7cutlass13device_kernelINS_4gemm6kernel13GemmUniversalIN4cute5tupleIJiiiiEEENS1_10collective13CollectiveMmaINS1_35MainloopSm100TmaUmmaWarpSpecializedILi2ELi2ELi3ENS5_IJNS4_1CILi2EEENSA_ILi1EEESC_EEEEENS5_IJNSA_ILi256EEENSA_ILi160EEENSA_ILi128EEEEEENS_10bfloat16_tENS5_IJlSC_lEEESJ_SK_NS4_8TiledMMAINS4_8MMA_AtomIJNS4_26SM100_MMA_F16BF16_2x1SM_SSISJ_SJ_fLi256ELi160ELNS4_4UMMA5MajorE0ELSP_0ELNSO_7ScaleInE0ELSQ_0EEEEEENS4_6LayoutINS5_IJSC_SC_SC_EEENS5_IJNSA_ILi0EEESV_SV_EEEEENS5_IJNS4_10UnderscoreESY_SY_EEEEENS4_18SM100_TMA_2SM_LOADENS4_14ComposedLayoutINS4_7SwizzleILi3ELi4ELi3EEENS4_18smem_ptr_flag_bitsILi16EEENST_INS5_IJNSA_ILi8EEENSA_ILi64EEEEEENS5_IJS18_SC_EEEEEEEvNS4_8identityES11_S1C_vS1D_EENS_8epilogue10collective18CollectiveEpilogueINS1F_23Sm100TmaWarpSpecializedILi2ELi1ELi160ELb1ELb0EEEJNS5_IJSH_SG_SH_EEENS5_IJNST_ISH_SC_EENST_ISG_SC_EEEEESJ_SK_SJ_SK_NS1F_6fusion15FusionCallbacksIS1J_NS1O_17LinearCombinationISJ_fSJ_fLNS_15FloatRoundStyleE2EEES1K_S1N_JEEENS4_5SM1004TMEM4LOAD26SM100_TMEM_LOAD_32dp32b32xENS4_13SM90_TMA_LOADENS12_INS13_ILi2ELi4ELi3EEES16_NST_INS5_IJS17_NSA_ILi32EEEEEENS5_IJS20_SC_EEEEEEENS4_39AutoVectorizingCopyWithAssumedAlignmentILi128EEENS4_14SM90_TMA_STOREES24_S26_S26_EEEvvEEEEvNT_6ParamsE)
	.align		4
        /*000c*/ 	.word	index@(__assertfail)
	.align		4
        /*0010*/ 	.word	0x00000000
	.align		4
        /*0014*/ 	.word	0xfffffffe
	.align		4
        /*0018*/ 	.word	0x00000000
	.align		4
        /*001c*/ 	.word	0xfffffffd
	.align		4
        /*0020*/ 	.word	0x00000000
	.align		4
        /*0024*/ 	.word	0xfffffffc


//--------------------- .nv.constant4             --------------------------
	.section	.nv.constant4,"a",@progbits
	.align	8
	.align		8
.nv.constant4:
        /*0000*/ 	.dword	__assertfail
	.align		8
        /*0008*/ 	.dword	__unnamed_1
	.align		8
        /*0010*/ 	.dword	__unnamed_2
	.align		8
        /*0018*/ 	.dword	_ZN40_INTERNAL_07b7dd12_4_k_cu_9da75be9_237094cuda3std3__45__cpo5beginE
	.align		8
        /*0020*/ 	.dword	_ZN40_INTERNAL_07b7dd12_4_k_cu_9da75be9_237094cuda3std3__45__cpo3endE
	.align		8
        /*0028*/ 	.dword	_ZN40_INTERNAL_07b7dd12_4_k_cu_9da75be9_237094cuda3std3__45__cpo6cbeginE
	.align		8
        /*0030*/ 	.dword	_ZN40_INTERNAL_07b7dd12_4_k_cu_9da75be9_237094cuda3std3__45__cpo4cendE
	.align		8
        /*0038*/ 	.dword	_ZN40_INTERNAL_07b7dd12_4_k_cu_9da75be9_237094cuda3std3__442_GLOBAL__N__07b7dd12_4_k_cu_9da75be9_237096ignoreE
	.align		8
        /*0040*/ 	.dword	_ZN40_INTERNAL_07b7dd12_4_k_cu_9da75be9_237094cuda3std3__419piecewise_constructE
	.align		8
        /*0048*/ 	.dword	_ZN40_INTERNAL_07b7dd12_4_k_cu_9da75be9_237094cuda3std3__48in_placeE
	.align		8
        /*0050*/ 	.dword	_ZN40_INTERNAL_07b7dd12_4_k_cu_9da75be9_237094cuda3std6ranges3__45__cpo4swapE
	.align		8
        /*0058*/ 	.dword	_ZN40_INTERNAL_07b7dd12_4_k_cu_9da75be9_237094cuda3std6ranges3__45__cpo9iter_moveE
	.align		8
        /*0060*/ 	.dword	_ZN40_INTERNAL_07b7dd12_4_k_cu_9da75be9_237094cute7productE
	.align		8
        /*0068*/ 	.dword	_ZN40_INTERNAL_07b7dd12_4_k_cu_9da75be9_237094cute1_E
	.align		8
        /*0070*/ 	.dword	$str$25
	.align		8
        /*0078*/ 	.dword	$str$26
	.align		8
        /*0080*/ 	.dword	$str$27
	.align		8
        /*0088*/ 	.dword	$str$28


//--------------------- .text._ZN7cutlass13device_kernelINS_4gemm6kernel13GemmUniversalIN4cute5tupleIJiiiiEEENS1_10collective13CollectiveMmaINS1_35MainloopSm100TmaUmmaWarpSpecializedILi2ELi2ELi3ENS5_IJNS4_1CILi2EEENSA_ILi1EEESC_EEEEENS5_IJNSA_ILi256EEENSA_ILi160EEENSA_ILi128EEEEEENS_10bfloat16_tENS5_IJlSC_lEEESJ_SK_NS4_8TiledMMAINS4_8MMA_AtomIJNS4_26SM100_MMA_F16BF16_2x1SM_SSISJ_SJ_fLi256ELi160ELNS4_4UMMA5MajorE0ELSP_0ELNSO_7ScaleInE0ELSQ_0EEEEEENS4_6LayoutINS5_IJSC_SC_SC_EEENS5_IJNSA_ILi0EEESV_SV_EEEEENS5_IJNS4_10UnderscoreESY_SY_EEEEENS4_18SM100_TMA_2SM_LOADENS4_14ComposedLayoutINS4_7SwizzleILi3ELi4ELi3EEENS4_18smem_ptr_flag_bitsILi16EEENST_INS5_IJNSA_ILi8EEENSA_ILi64EEEEEENS5_IJS18_SC_EEEEEEEvNS4_8identityES11_S1C_vS1D_EENS_8epilogue10collective18CollectiveEpilogueINS1F_23Sm100TmaWarpSpecializedILi2ELi1ELi160ELb1ELb0EEEJNS5_IJSH_SG_SH_EEENS5_IJNST_ISH_SC_EENST_ISG_SC_EEEEESJ_SK_SJ_SK_NS1F_6fusion15FusionCallbacksIS1J_NS1O_17LinearCombinationISJ_fSJ_fLNS_15FloatRoundStyleE2EEES1K_S1N_JEEENS4_5SM1004TMEM4LOAD26SM100_TMEM_LOAD_32dp32b32xENS4_13SM90_TMA_LOADENS12_INS13_ILi2ELi4ELi3EEES16_NST_INS5_IJS17_NSA_ILi32EEEEEENS5_IJS20_SC_EEEEEEENS4_39AutoVectorizingCopyWithAssumedAlignmentILi128EEENS4_14SM90_TMA_STOREES24_S26_S26_EEEvvEEEEvNT_6ParamsE --------------------------
	.section	.text._ZN7cutlass13device_kernelINS_4gemm6kernel13GemmUniversalIN4cute5tupleIJiiiiEEENS1_10collective13CollectiveMmaINS1_35MainloopSm100TmaUmmaWarpSpecializedILi2ELi2ELi3ENS5_IJNS4_1CILi2EEENSA_ILi1EEESC_EEEEENS5_IJNSA_ILi256EEENSA_ILi160EEENSA_ILi128EEEEEENS_10bfloat16_tENS5_IJlSC_lEEESJ_SK_NS4_8TiledMMAINS4_8MMA_AtomIJNS4_26SM100_MMA_F16BF16_2x1SM_SSISJ_SJ_fLi256ELi160ELNS4_4UMMA5MajorE0ELSP_0ELNSO_7ScaleInE0ELSQ_0EEEEEENS4_6LayoutINS5_IJSC_SC_SC_EEENS5_IJNSA_ILi0EEESV_SV_EEEEENS5_IJNS4_10UnderscoreESY_SY_EEEEENS4_18SM100_TMA_2SM_LOADENS4_14ComposedLayoutINS4_7SwizzleILi3ELi4ELi3EEENS4_18smem_ptr_flag_bitsILi16EEENST_INS5_IJNSA_ILi8EEENSA_ILi64EEEEEENS5_IJS18_SC_EEEEEEEvNS4_8identityES11_S1C_vS1D_EENS_8epilogue10collective18CollectiveEpilogueINS1F_23Sm100TmaWarpSpecializedILi2ELi1ELi160ELb1ELb0EEEJNS5_IJSH_SG_SH_EEENS5_IJNST_ISH_SC_EENST_ISG_SC_EEEEESJ_SK_SJ_SK_NS1F_6fusion15FusionCallbacksIS1J_NS1O_17LinearCombinationISJ_fSJ_fLNS_15FloatRoundStyleE2EEES1K_S1N_JEEENS4_5SM1004TMEM4LOAD26SM100_TMEM_LOAD_32dp32b32xENS4_13SM90_TMA_LOADENS12_INS13_ILi2ELi4ELi3EEES16_NST_INS5_IJS17_NSA_ILi32EEEEEENS5_IJS20_SC_EEEEEEENS4_39AutoVectorizingCopyWithAssumedAlignmentILi128EEENS4_14SM90_TMA_STOREES24_S26_S26_EEEvvEEEEvNT_6ParamsE,"ax",@progbits
	.align	128
.text._ZN7cutlass13device_kernelINS_4gemm6kernel13GemmUniversalIN4cute5tupleIJiiiiEEENS1_10collective13CollectiveMmaINS1_35MainloopSm100TmaUmmaWarpSpecializedILi2ELi2ELi3ENS5_IJNS4_1CILi2EEENSA_ILi1EEESC_EEEEENS5_IJNSA_ILi256EEENSA_ILi160EEENSA_ILi128EEEEEENS_10bfloat16_tENS5_IJlSC_lEEESJ_SK_NS4_8TiledMMAINS4_8MMA_AtomIJNS4_26SM100_MMA_F16BF16_2x1SM_SSISJ_SJ_fLi256ELi160ELNS4_4UMMA5MajorE0ELSP_0ELNSO_7ScaleInE0ELSQ_0EEEEEENS4_6LayoutINS5_IJSC_SC_SC_EEENS5_IJNSA_ILi0EEESV_SV_EEEEENS5_IJNS4_10UnderscoreESY_SY_EEEEENS4_18SM100_TMA_2SM_LOADENS4_14ComposedLayoutINS4_7SwizzleILi3ELi4ELi3EEENS4_18smem_ptr_flag_bitsILi16EEENST_INS5_IJNSA_ILi8EEENSA_ILi64EEEEEENS5_IJS18_SC_EEEEEEEvNS4_8identityES11_S1C_vS1D_EENS_8epilogue10collective18CollectiveEpilogueINS1F_23Sm100TmaWarpSpecializedILi2ELi1ELi160ELb1ELb0EEEJNS5_IJSH_SG_SH_EEENS5_IJNST_ISH_SC_EENST_ISG_SC_EEEEESJ_SK_SJ_SK_NS1F_6fusion15FusionCallbacksIS1J_NS1O_17LinearCombinationISJ_fSJ_fLNS_15FloatRoundStyleE2EEES1K_S1N_JEEENS4_5SM1004TMEM4LOAD26SM100_TMEM_LOAD_32dp32b32xENS4_13SM90_TMA_LOADENS12_INS13_ILi2ELi4ELi3EEES16_NST_INS5_IJS17_NSA_ILi32EEEEEENS5_IJS20_SC_EEEEEEENS4_39AutoVectorizingCopyWithAssumedAlignmentILi128EEENS4_14SM90_TMA_STOREES24_S26_S26_EEEvvEEEEvNT_6ParamsE:
        .type           _ZN7cutlass13device_kernelINS_4gemm6kernel13GemmUniversalIN4cute5tupleIJiiiiEEENS1_10collective13CollectiveMmaINS1_35MainloopSm100TmaUmmaWarpSpecializedILi2ELi2ELi3ENS5_IJNS4_1CILi2EEENSA_ILi1EEESC_EEEEENS5_IJNSA_ILi256EEENSA_ILi160EEENSA_ILi128EEEEEENS_10bfloat16_tENS5_IJlSC_lEEESJ_SK_NS4_8TiledMMAINS4_8MMA_AtomIJNS4_26SM100_MMA_F16BF16_2x1SM_SSISJ_SJ_fLi256ELi160ELNS4_4UMMA5MajorE0ELSP_0ELNSO_7ScaleInE0ELSQ_0EEEEEENS4_6LayoutINS5_IJSC_SC_SC_EEENS5_IJNSA_ILi0EEESV_SV_EEEEENS5_IJNS4_10UnderscoreESY_SY_EEEEENS4_18SM100_TMA_2SM_LOADENS4_14ComposedLayoutINS4_7SwizzleILi3ELi4ELi3EEENS4_18smem_ptr_flag_bitsILi16EEENST_INS5_IJNSA_ILi8EEENSA_ILi64EEEEEENS5_IJS18_SC_EEEEEEEvNS4_8identityES11_S1C_vS1D_EENS_8epilogue10collective18CollectiveEpilogueINS1F_23Sm100TmaWarpSpecializedILi2ELi1ELi160ELb1ELb0EEEJNS5_IJSH_SG_SH_EEENS5_IJNST_ISH_SC_EENST_ISG_SC_EEEEESJ_SK_SJ_SK_NS1F_6fusion15FusionCallbacksIS1J_NS1O_17LinearCombinationISJ_fSJ_fLNS_15FloatRoundStyleE2EEES1K_S1N_JEEENS4_5SM1004TMEM4LOAD26SM100_TMEM_LOAD_32dp32b32xENS4_13SM90_TMA_LOADENS12_INS13_ILi2ELi4ELi3EEES16_NST_INS5_IJS17_NSA_ILi32EEEEEENS5_IJS20_SC_EEEEEEENS4_39AutoVectorizingCopyWithAssumedAlignmentILi128EEENS4_14SM90_TMA_STOREES24_S26_S26_EEEvvEEEEvNT_6ParamsE,@function
        .size           _ZN7cutlass13device_kernelINS_4gemm6kernel13GemmUniversalIN4cute5tupleIJiiiiEEENS1_10collective13CollectiveMmaINS1_35MainloopSm100TmaUmmaWarpSpecializedILi2ELi2ELi3ENS5_IJNS4_1CILi2EEENSA_ILi1EEESC_EEEEENS5_IJNSA_ILi256EEENSA_ILi160EEENSA_ILi128EEEEEENS_10bfloat16_tENS5_IJlSC_lEEESJ_SK_NS4_8TiledMMAINS4_8MMA_AtomIJNS4_26SM100_MMA_F16BF16_2x1SM_SSISJ_SJ_fLi256ELi160ELNS4_4UMMA5MajorE0ELSP_0ELNSO_7ScaleInE0ELSQ_0EEEEEENS4_6LayoutINS5_IJSC_SC_SC_EEENS5_IJNSA_ILi0EEESV_SV_EEEEENS5_IJNS4_10UnderscoreESY_SY_EEEEENS4_18SM100_TMA_2SM_LOADENS4_14ComposedLayoutINS4_7SwizzleILi3ELi4ELi3EEENS4_18smem_ptr_flag_bitsILi16EEENST_INS5_IJNSA_ILi8EEENSA_ILi64EEEEEENS5_IJS18_SC_EEEEEEEvNS4_8identityES11_S1C_vS1D_EENS_8epilogue10collective18CollectiveEpilogueINS1F_23Sm100TmaWarpSpecializedILi2ELi1ELi160ELb1ELb0EEEJNS5_IJSH_SG_SH_EEENS5_IJNST_ISH_SC_EENST_ISG_SC_EEEEESJ_SK_SJ_SK_NS1F_6fusion15FusionCallbacksIS1J_NS1O_17LinearCombinationISJ_fSJ_fLNS_15FloatRoundStyleE2EEES1K_S1N_JEEENS4_5SM1004TMEM4LOAD26SM100_TMEM_LOAD_32dp32b32xENS4_13SM90_TMA_LOADENS12_INS13_ILi2ELi4ELi3EEES16_NST_INS5_IJS17_NSA_ILi32EEEEEENS5_IJS20_SC_EEEEEEENS4_39AutoVectorizingCopyWithAssumedAlignmentILi128EEENS4_14SM90_TMA_STOREES24_S26_S26_EEEvvEEEEvNT_6ParamsE,(.L_x_154 - _ZN7cutlass13device_kernelINS_4gemm6kernel13GemmUniversalIN4cute5tupleIJiiiiEEENS1_10collective13CollectiveMmaINS1_35MainloopSm100TmaUmmaWarpSpecializedILi2ELi2ELi3ENS5_IJNS4_1CILi2EEENSA_ILi1EEESC_EEEEENS5_IJNSA_ILi256EEENSA_ILi160EEENSA_ILi128EEEEEENS_10bfloat16_tENS5_IJlSC_lEEESJ_SK_NS4_8TiledMMAINS4_8MMA_AtomIJNS4_26SM100_MMA_F16BF16_2x1SM_SSISJ_SJ_fLi256ELi160ELNS4_4UMMA5MajorE0ELSP_0ELNSO_7ScaleInE0ELSQ_0EEEEEENS4_6LayoutINS5_IJSC_SC_SC_EEENS5_IJNSA_ILi0EEESV_SV_EEEEENS5_IJNS4_10UnderscoreESY_SY_EEEEENS4_18SM100_TMA_2SM_LOADENS4_14ComposedLayoutINS4_7SwizzleILi3ELi4ELi3EEENS4_18smem_ptr_flag_bitsILi16EEENST_INS5_IJNSA_ILi8EEENSA_ILi64EEEEEENS5_IJS18_SC_EEEEEEEvNS4_8identityES11_S1C_vS1D_EENS_8epilogue10collective18CollectiveEpilogueINS1F_23Sm100TmaWarpSpecializedILi2ELi1ELi160ELb1ELb0EEEJNS5_IJSH_SG_SH_EEENS5_IJNST_ISH_SC_EENST_ISG_SC_EEEEESJ_SK_SJ_SK_NS1F_6fusion15FusionCallbacksIS1J_NS1O_17LinearCombinationISJ_fSJ_fLNS_15FloatRoundStyleE2EEES1K_S1N_JEEENS4_5SM1004TMEM4LOAD26SM100_TMEM_LOAD_32dp32b32xENS4_13SM90_TMA_LOADENS12_INS13_ILi2ELi4ELi3EEES16_NST_INS5_IJS17_NSA_ILi32EEEEEENS5_IJS20_SC_EEEEEEENS4_39AutoVectorizingCopyWithAssumedAlignmentILi128EEENS4_14SM90_TMA_STOREES24_S26_S26_EEEvvEEEEvNT_6ParamsE)
        .other          _ZN7cutlass13device_kernelINS_4gemm6kernel13GemmUniversalIN4cute5tupleIJiiiiEEENS1_10collective13CollectiveMmaINS1_35MainloopSm100TmaUmmaWarpSpecializedILi2ELi2ELi3ENS5_IJNS4_1CILi2EEENSA_ILi1EEESC_EEEEENS5_IJNSA_ILi256EEENSA_ILi160EEENSA_ILi128EEEEEENS_10bfloat16_tENS5_IJlSC_lEEESJ_SK_NS4_8TiledMMAINS4_8MMA_AtomIJNS4_26SM100_MMA_F16BF16_2x1SM_SSISJ_SJ_fLi256ELi160ELNS4_4UMMA5MajorE0ELSP_0ELNSO_7ScaleInE0ELSQ_0EEEEEENS4_6LayoutINS5_IJSC_SC_SC_EEENS5_IJNSA_ILi0EEESV_SV_EEEEENS5_IJNS4_10UnderscoreESY_SY_EEEEENS4_18SM100_TMA_2SM_LOADENS4_14ComposedLayoutINS4_7SwizzleILi3ELi4ELi3EEENS4_18smem_ptr_flag_bitsILi16EEENST_INS5_IJNSA_ILi8EEENSA_ILi64EEEEEENS5_IJS18_SC_EEEEEEEvNS4_8identityES11_S1C_vS1D_EENS_8epilogue10collective18CollectiveEpilogueINS1F_23Sm100TmaWarpSpecializedILi2ELi1ELi160ELb1ELb0EEEJNS5_IJSH_SG_SH_EEENS5_IJNST_ISH_SC_EENST_ISG_SC_EEEEESJ_SK_SJ_SK_NS1F_6fusion15FusionCallbacksIS1J_NS1O_17LinearCombinationISJ_fSJ_fLNS_15FloatRoundStyleE2EEES1K_S1N_JEEENS4_5SM1004TMEM4LOAD26SM100_TMEM_LOAD_32dp32b32xENS4_13SM90_TMA_LOADENS12_INS13_ILi2ELi4ELi3EEES16_NST_INS5_IJS17_NSA_ILi32EEEEEENS5_IJS20_SC_EEEEEEENS4_39AutoVectorizingCopyWithAssumedAlignmentILi128EEENS4_14SM90_TMA_STOREES24_S26_S26_EEEvvEEEEvNT_6ParamsE,@"STO_CUDA_ENTRY STV_DEFAULT"
_ZN7cutlass13device_kernelINS_4gemm6kernel13GemmUniversalIN4cute5tupleIJiiiiEEENS1_10collective13CollectiveMmaINS1_35MainloopSm100TmaUmmaWarpSpecializedILi2ELi2ELi3ENS5_IJNS4_1CILi2EEENSA_ILi1EEESC_EEEEENS5_IJNSA_ILi256EEENSA_ILi160EEENSA_ILi128EEEEEENS_10bfloat16_tENS5_IJlSC_lEEESJ_SK_NS4_8TiledMMAINS4_8MMA_AtomIJNS4_26SM100_MMA_F16BF16_2x1SM_SSISJ_SJ_fLi256ELi160ELNS4_4UMMA5MajorE0ELSP_0ELNSO_7ScaleInE0ELSQ_0EEEEEENS4_6LayoutINS5_IJSC_SC_SC_EEENS5_IJNSA_ILi0EEESV_SV_EEEEENS5_IJNS4_10UnderscoreESY_SY_EEEEENS4_18SM100_TMA_2SM_LOADENS4_14ComposedLayoutINS4_7SwizzleILi3ELi4ELi3EEENS4_18smem_ptr_flag_bitsILi16EEENST_INS5_IJNSA_ILi8EEENSA_ILi64EEEEEENS5_IJS18_SC_EEEEEEEvNS4_8identityES11_S1C_vS1D_EENS_8epilogue10collective18CollectiveEpilogueINS1F_23Sm100TmaWarpSpecializedILi2ELi1ELi160ELb1ELb0EEEJNS5_IJSH_SG_SH_EEENS5_IJNST_ISH_SC_EENST_ISG_SC_EEEEESJ_SK_SJ_SK_NS1F_6fusion15FusionCallbacksIS1J_NS1O_17LinearCombinationISJ_fSJ_fLNS_15FloatRoundStyleE2EEES1K_S1N_JEEENS4_5SM1004TMEM4LOAD26SM100_TMEM_LOAD_32dp32b32xENS4_13SM90_TMA_LOADENS12_INS13_ILi2ELi4ELi3EEES16_NST_INS5_IJS17_NSA_ILi32EEEEEENS5_IJS20_SC_EEEEEEENS4_39AutoVectorizingCopyWithAssumedAlignmentILi128EEENS4_14SM90_TMA_STOREES24_S26_S26_EEEvvEEEEvNT_6ParamsE:
[----:B------:R-:W1:Y:S01]  /*0000*/  LDC R1, c[0x0][0x37c] ;  /* 0x0000df00ff017b82 */ /* 0x000e620000000800 */
[----:B------:R-:W2:Y:S01]  /*0010*/  S2R R6, SR_TID.X ;  /* 0x0000000000067919 */ /* 0x000ea20000002100 */
[----:B------:R-:W3:Y:S01]  /*0020*/  LDCU.64 UR8, c[0x0][0x890] ;  /* 0x00011200ff0877ac */ /* 0x000ee20008000a00 */
[----:B-1----:R-:W-:-:S05]  /*0030*/  VIADD R1, R1, 0xffffffb0 ;  /* 0xffffffb001017836 */ /* 0x002fca0000000000 */
[----:B------:R-:W1:Y:S01]  /*0040*/  S2UR UR15, SR_CgaCtaId ;  /* 0x00000000000f79c3 */ /* 0x000e620000008800 */
[----:B------:R-:W-:Y:S01]  /*0050*/  ELECT P1, URZ, PT ;  /* 0x0000000000ff782f */ /* 0x000fe20003820000 */
[----:B---3--:R-:W-:-:S04]  /*0060*/  UISETP.NE.U32.AND UP0, UPT, UR8, URZ, UPT ;  /* 0x000000ff0800728c */ /* 0x008fc8000bf05070 */
[----:B------:R-:W-:Y:S02]  /*0070*/  UISETP.NE.AND.EX UP0, UPT, UR9, URZ, UPT, UP0 ;  /* 0x000000ff0900728c */ /* 0x000fe4000bf05300 */
[----:B-1----:R-:W-:Y:S02]  /*0080*/  ULOP3.LUT UR70, UR15, 0x1, URZ, 0xc0, !UPT ;  /* 0x000000010f467892 */ /* 0x002fe4000f8ec0ff */
[----:B------:R-:W-:Y:S01]  /*0090*/  ULOP3.LUT UR69, UR15, 0x1, URZ, 0x3c, !UPT ;  /* 0x000000010f457892 */ /* 0x000fe2000f8e3cff */
[----:B--2---:R-:W-:-:S05]  /*00a0*/  SHF.R.U32.HI R2, RZ, 0x5, R6 ;  /* 0x00000005ff027819 */ /* 0x004fca0000011606 */
[----:B------:R-:W1:Y:S02]  /*00b0*/  SHFL.IDX PT, R0, R2, RZ, 0x1f ;  /* 0x00001fff02007589 */ /* 0x000e6400000e0000 */
[----:B-1----:R-:W-:Y:S02]  /*00c0*/  R2UR UR14, R0 ;  /* 0x00000000000e72ca */ /* 0x002fe400000e0000 */
[----:B------:R-:W-:-:S05]  /*00d0*/  PRMT R0, RZ, 0x7610, R0 ;  /* 0x00007610ff007816 */ /* 0x000fca0000000000 */
[----:B------:R1:W-:Y:S01]  /*00e0*/  STL.S16 [R1+0x44], R0 ;  /* 0x0000440001007387 */ /* 0x0003e20000100600 */
[----:B------:R-:W-:Y:S07]  /*00f0*/  BRA.U UP0, `(.L_x_0) ;  /* 0x0000000100387547 */ /* 0x000fee000b800000 */
[----:B------:R-:W2:Y:S02]  /*0100*/  LDCU.64 UR4, c[0x0][0x888] ;  /* 0x00011100ff0477ac */ /* 0x000ea40008000a00 */
[----:B--2---:R-:W-:-:S04]  /*0110*/  UISETP.NE.U32.AND UP0, UPT, UR4, URZ, UPT ;  /* 0x000000ff0400728c */ /* 0x004fc8000bf05070 */
[----:B------:R-:W-:-:S09]  /*0120*/  UISETP.NE.AND.EX UP0, UPT, UR5, URZ, UPT, UP0 ;  /* 0x000000ff0500728c */ /* 0x000fd2000bf05300 */
[----:B------:R-:W-:Y:S05]  /*0130*/  BRA.U !UP0, `(.L_x_1) ;  /* 0x0000000108187547 */ /* 0x000fea000b800000 */
[----:B------:R-:W2:Y:S01]  /*0140*/  LDC.64 R4, c[0x0][0x888] ;  /* 0x00022200ff047b82 */ /* 0x000ea20000000a00 */
[----:B------:R-:W2:Y:S02]  /*0150*/  LDCU.64 UR4, c[0x0][0x358] ;  /* 0x00006b00ff0477ac */ /* 0x000ea40008000a00 */
[----:B--2---:R2:W5:Y:S01]  /*0160*/  LDG.E R157, desc[UR4][R4.64] ;  /* 0x00000004049d7981 */ /* 0x004562000c1e1900 */
[----:B-1----:R-:W-:-:S05]  /*0170*/  HFMA2 R0, -RZ, RZ, 0, 5.9604644775390625e-08 ;  /* 0x00000001ff007431 */ /* 0x002fca00000001ff */
[----:B------:R2:W-:Y:S01]  /*0180*/  STL.S16 [R1+0x44], R0 ;  /* 0x0000440001007387 */ /* 0x0005e20000100600 */
[----:B------:R-:W-:Y:S05]  /*0190*/  BRA `(.L_x_0) ;  /* 0x0000000000107947 */ /* 0x000fea0003800000 */
.L_x_1:
[----:B-1----:R-:W-:Y:S01]  /*01a0*/  HFMA2 R0, -RZ, RZ, 0, 5.9604644775390625e-08 ;  /* 0x00000001ff007431 */ /* 0x002fe200000001ff */
[----:B------:R-:W1:Y:S04]  /*01b0*/  LDCU UR4, c[0x0][0x880] ;  /* 0x00011000ff0477ac */ /* 0x000e680008000800 */
[----:B------:R3:W-:Y:S01]  /*01c0*/  STL.S16 [R1+0x44], R0 ;  /* 0x0000440001007387 */ /* 0x0007e20000100600 */
[----:B-1----:R-:W-:-:S07]  /*01d0*/  MOV R157, UR4 ;  /* 0x00000004009d7c02 */ /* 0x002fce0008000f00 */
.L_x_0:
[----:B------:R-:W4:Y:S02]  /*01e0*/  LDCU.64 UR4, c[0x0][0x8b0] ;  /* 0x00011600ff0477ac */ /* 0x000f240008000a00 */
[----:B----4-:R-:W-:-:S04]  /*01f0*/  UISETP.NE.U32.AND UP0, UPT, UR4, URZ, UPT ;  /* 0x000000ff0400728c */ /* 0x010fc8000bf05070 */
[----:B------:R-:W-:-:S09]  /*0200*/  UISETP.NE.AND.EX UP0, UPT, UR5, URZ, UPT, UP0 ;  /* 0x000000ff0500728c */ /* 0x000fd2000bf05300 */
[----:B------:R-:W-:Y:S05]  /*0210*/  BRA.U UP0, `(.L_x_2) ;  /* 0x0000000100287547 */ /* 0x000fea000b800000 */
[----:B------:R-:W4:Y:S02]  /*0220*/  LDCU.64 UR4, c[0x0][0x8a8] ;  /* 0x00011500ff0477ac */ /* 0x000f240008000a00 */
[----:B----4-:R-:W-:-:S04]  /*0230*/  UISETP.NE.U32.AND UP0, UPT, UR4, URZ, UPT ;  /* 0x000000ff0400728c */ /* 0x010fc8000bf05070 */
[----:B------:R-:W-:-:S09]  /*0240*/  UISETP.NE.AND.EX UP0, UPT, UR5, URZ, UPT, UP0 ;  /* 0x000000ff0500728c */ /* 0x000fd2000bf05300 */
[----:B------:R-:W-:Y:S05]  /*0250*/  BRA.U !UP0, `(.L_x_3) ;  /* 0x0000000108107547 */ /* 0x000fea000b800000 */
[----:B--2---:R-:W2:Y:S01]  /*0260*/  LDC.64 R4, c[0x0][0x8a8] ;  /* 0x00022a00ff047b82 */ /* 0x004ea20000000a00 */
[----:B------:R-:W2:Y:S02]  /*0270*/  LDCU.64 UR4, c[0x0][0x358] ;  /* 0x00006b00ff0477ac */ /* 0x000ea40008000a00 */
[----:B--2---:R4:W5:Y:S01]  /*0280*/  LDG.E R155, desc[UR4][R4.64] ;  /* 0x00000004049b7981 */ /* 0x004962000c1e1900 */
[----:B------:R-:W-:Y:S05]  /*0290*/  BRA `(.L_x_2) ;  /* 0x0000000000087947 */ /* 0x000fea0003800000 */
.L_x_3:
[----:B------:R-:W4:Y:S02]  /*02a0*/  LDCU UR4, c[0x0][0x8a0] ;  /* 0x00011400ff0477ac */ /* 0x000f240008000800 */
[----:B----4-:R-:W-:Y:S02]  /*02b0*/  MOV R155, UR4 ;  /* 0x00000004009b7c02 */ /* 0x010fe40008000f00 */
.L_x_2:
[----:B-123--:R-:W-:Y:S01]  /*02c0*/  IMAD.U32 R0, RZ, RZ, UR14 ;  /* 0x0000000eff007e24 */ /* 0x00efe2000f8e00ff */
[----:B------:R-:W-:Y:S04]  /*02d0*/  BSSY.RECONVERGENT B0, `(.L_x_4) ;  /* 0x000000c000007945 */ /* 0x000fe80003800200 */
[C---:B------:R-:W-:Y:S02]  /*02e0*/  ISETP.NE.OR P2, PT, R0.reuse, 0x1, !P1 ;  /* 0x000000010000780c */ /* 0x040fe40004f45670 */
[----:B------:R-:W-:-:S11]  /*02f0*/  ISETP.NE.OR P0, PT, R0, 0x3, !P1 ;  /* 0x000000030000780c */ /* 0x000fd60004f05670 */
[----:B------:R-:W-:Y:S05]  /*0300*/  @P2 BRA `(.L_x_5) ;  /* 0x0000000000202947 */ /* 0x000fea0003800000 */
[----:B------:R-:W1:Y:S02]  /*0310*/  LDCU.64 UR4, c[0x0][0x348] ;  /* 0x00006900ff0477ac */ /* 0x000e640008000a00 */
[----:B-1----:R-:W-:Y:S02]  /*0320*/  UIADD3 UR6, UP1, UPT, UR4, 0x80, URZ ;  /* 0x0000008004067890 */ /* 0x002fe4000ff3e0ff */
[----:B------:R-:W-:Y:S02]  /*0330*/  UIADD3 UR4, UP0, UPT, UR4, 0x180, URZ ;  /* 0x0000018004047890 */ /* 0x000fe4000ff1e0ff */
[----:B------:R-:W-:Y:S02]  /*0340*/  UIADD3.X UR7, UPT, UPT, URZ, UR5, URZ, UP1, !UPT ;  /* 0x00000005ff077290 */ /* 0x000fe40008ffe4ff */
[----:B------:R-:W-:-:S07]  /*0350*/  UIADD3.X UR5, UPT, UPT, URZ, UR5, URZ, UP0, !UPT ;  /* 0x00000005ff057290 */ /* 0x000fce00087fe4ff */
[----:B------:R1:W-:Y:S02]  /*0360*/  UTMACCTL.PF [UR6] ;  /* 0x00000000060079b9 */ /* 0x0003e40008040000 */
[----:B------:R1:W-:Y:S02]  /*0370*/  UTMACCTL.PF [UR4] ;  /* 0x00000000040079b9 */ /* 0x0003e40008040000 */
[----:B-1----:R-:W-:Y:S01]  /*0380*/  NOP ;  /* 0x0000000000007918 */ /* 0x002fe20000000000 */
.L_x_5:
[----:B------:R-:W-:Y:S05]  /*0390*/  BSYNC.RECONVERGENT B0 ;  /* 0x0000000000007941 */ /* 0x000fea0003800200 */
.L_x_4:
[----:B------:R-:W-:Y:S04]  /*03a0*/  BSSY.RECONVERGENT B0, `(.L_x_6) ;  /* 0x000000a000007945 */ /* 0x000fe80003800200 */
        /* <DEDUP_REMOVED lines=9> */
.L_x_7:
[----:B------:R-:W-:Y:S05]  /*0440*/  BSYNC.RECONVERGENT B0 ;  /* 0x0000000000007941 */ /* 0x000fea0003800200 */
.L_x_6:
[----:B------:R-:W1:Y:S01]  /*0450*/  LDCU.64 UR4, c[0x0][0x888] ;  /* 0x00011100ff0477ac */ /* 0x000e620008000a00 */
[----:B------:R-:W-:Y:S02]  /*0460*/  UISETP.EQ.U32.AND UP1, UPT, UR8, URZ, UPT ;  /* 0x000000ff0800728c */ /* 0x000fe4000bf22070 */
[----:B------:R-:W-:Y:S02]  /*0470*/  UPLOP3.LUT UP4, UPT, UPT, UPT, UPT, 0x80, 0x8 ;  /* 0x000000000008789c */ /* 0x000fe40003f8f070 */
[----:B-1----:R-:W-:-:S04]  /*0480*/  UISETP.NE.U32.AND UP0, UPT, UR4, URZ, UPT ;  /* 0x000000ff0400728c */ /* 0x002fc8000bf05070 */
[----:B------:R-:W-:-:S04]  /*0490*/  UISETP.NE.AND.EX UP2, UPT, UR5, URZ, UPT, UP0 ;  /* 0x000000ff0500728c */ /* 0x000fc8000bf45300 */
[----:B------:R-:W-:-:S04]  /*04a0*/  UISETP.EQ.OR.EX UP3, UPT, UR9, URZ, !UP2, UP1 ;  /* 0x000000ff0900728c */ /* 0x000fc8000d762710 */
[----:B------:R-:W-:-:S06]  /*04b0*/  UP2UR UR4, UPR, URZ, 0x8 ;  /* 0x00000008ff047883 */ /* 0x000fcc0008000000 */
[----:B------:R-:W-:-:S05]  /*04c0*/  MOV R0, UR4 ;  /* 0x0000000400007c02 */ /* 0x000fca0008000f00 */
[----:B------:R1:W-:Y:S01]  /*04d0*/  STL [R1+0x4c], R0 ;  /* 0x00004c0001007387 */ /* 0x0003e20000100800 */
[----:B------:R-:W-:Y:S05]  /*04e0*/  BRA.U !UP3, `(.L_x_8) ;  /* 0x000000010b207547 */ /* 0x000fea000b800000 */
[----:B------:R-:W-:Y:S01]  /*04f0*/  UISETP.NE.U32.AND UP1, UPT, UR8, URZ, UPT ;  /* 0x000000ff0800728c */ /* 0x000fe2000bf25070 */
[----:B-----5:R-:W-:Y:S01]  /*0500*/  FSETP.NEU.AND P0, PT, R157, RZ, PT ;  /* 0x000000ff9d00720b */ /* 0x020fe20003f0d000 */
[----:B------:R-:W-:Y:S02]  /*0510*/  USEL UR4, URZ, 0xffffffff, UP2 ;  /* 0xffffffffff047887 */ /* 0x000fe40009000000 */
[----:B------:R-:W-:-:S10]  /*0520*/  UISETP.NE.AND.EX UP1, UPT, UR9, URZ, UPT, UP1 ;  /* 0x000000ff0900728c */ /* 0x000fd4000bf25310 */
[----:B------:R-:W-:Y:S01]  /*0530*/  VOTEU.ANY UP0, P0 ;  /* 0x0000000000ff7886 */ /* 0x000fe20000000100 */
[----:B------:R-:W-:-:S04]  /*0540*/  @!UP1 USEL UR4, URZ, 0xffffffff, UP0 ;  /* 0xffffffffff049887 */ /* 0x000fc80008000000 */
[----:B------:R-:W-:-:S04]  /*0550*/  ULOP3.LUT UR4, UR4, 0x1, URZ, 0xc0, !UPT ;  /* 0x0000000104047892 */ /* 0x000fc8000f8ec0ff */
[----:B------:R-:W-:-:S11]  /*0560*/  UISETP.NE.U32.AND UP4, UPT, UR4, 0x1, UPT ;  /* 0x000000010400788c */ /* 0x000fd6000bf85070 */
.L_x_8:
[----:B-1----:R-:W1:Y:S01]  /*0570*/  SHFL.IDX PT, R0, R2, RZ, 0x1f ;  /* 0x00001fff02007589 */ /* 0x002e6200000e0000 */
[----:B------:R-:W-:-:S04]  /*0580*/  UISETP.NE.AND UP0, UPT, UR14, 0x2, UPT ;  /* 0x000000020e00788c */ /* 0x000fc8000bf05270 */
[----:B------:R-:W-:Y:S02]  /*0590*/  UISETP.EQ.AND UP1, UPT, UR70, URZ, !UP0 ;  /* 0x000000ff4600728c */ /* 0x000fe4000c722270 */
[----:B------:R-:W-:-:S04]  /*05a0*/  USEL UR53, URZ, 0x1, UP0 ;  /* 0x00000001ff357887 */ /* 0x000fc80008000000 */
[----:B------:R-:W-:Y:S02]  /*05b0*/  PLOP3.LUT P3, PT, P1, PT, UP1, 0x80, 0x8 ;  /* 0x000000000008781c */ /* 0x000fe40000f6f018 */
[----:B-1----:R-:W-:-:S13]  /*05c0*/  ISETP.NE.AND P0, PT, R0, RZ, PT ;  /* 0x000000ff0000720c */ /* 0x002fda0003f05270 */
[----:B------:R-:W-:Y:S05]  /*05d0*/  @P0 BRA `(.L_x_9) ;  /* 0x0000000000340947 */ /* 0x000fea0003800000 */
[----:B------:R-:W-:Y:S01]  /*05e0*/  UMOV UR4, 0x400 ;  /* 0x0000040000047882 */ /* 0x000fe20000000000 */
[----:B------:R-:W-:Y:S01]  /*05f0*/  UMOV UR6, 0x1 ;  /* 0x0000000100067882 */ /* 0x000fe20000000000 */
[----:B------:R-:W-:Y:S02]  /*0600*/  ULEA UR4, UR15, UR4, 0x18 ;  /* 0x000000040f047291 */ /* 0x000fe4000f8ec0ff */
[----:B------:R-:W-:-:S04]  /*0610*/  UIADD3 UR6, UPT, UPT, -UR6, 0x100000, URZ ;  /* 0x0010000006067890 */ /* 0x000fc8000fffe1ff */
[----:B------:R-:W-:Y:S02]  /*0620*/  USHF.L.U32 UR7, UR6, 0xb, URZ ;  /* 0x0000000b06077899 */ /* 0x000fe400080006ff */
[----:B------:R-:W-:Y:S01]  /*0630*/  USHF.L.U32 UR6, UR6, 0x1, URZ ;  /* 0x0000000106067899 */ /* 0x000fe200080006ff */
[----:B------:R-:W-:Y:S01]  /*0640*/  ELECT P0, URZ, PT ;  /* 0x0000000000ff782f */ /* 0x000fe20003800000 */
[----:B------:R-:W1:Y:S10]  /*0650*/  FENCE.VIEW.ASYNC.S ;  /* 0x00000000000073c6 */ /* 0x000e740000000000 */
[----:B-1----:R1:W2:Y:S01]  /*0660*/  SYNCS.EXCH.64 URZ, [UR4], UR6 ;  /* 0x0000000604ff75b2 */ /* 0x0022a20008000100 */
[----:B------:R1:W3:Y:S01]  /*0670*/  SYNCS.EXCH.64 URZ, [UR4+0x10], UR6 ;  /* 0x0000100604ff75b2 */ /* 0x0002e20008000100 */
[----:B------:R1:W1:Y:S01]  /*0680*/  SYNCS.EXCH.64 URZ, [UR4+0x8], UR6 ;  /* 0x0000080604ff75b2 */ /* 0x0002620008000100 */
[----:B------:R1:W1:Y:S01]  /*0690*/  SYNCS.EXCH.64 URZ, [UR4+0x18], UR6 ;  /* 0x0000180604ff75b2 */ /* 0x0002620008000100 */
[----:B------:R-:W-:Y:S01]  /*06a0*/  NOP ;  /* 0x0000000000007918 */ /* 0x000fe20000000000 */
.L_x_9:
[----:B------:R-:W4:Y:S01]  /*06b0*/  SHFL.IDX PT, R0, R2, RZ, 0x1f ;  /* 0x00001fff02007589 */ /* 0x000f2200000e0000 */
[----:B------:R-:W-:Y:S01]  /*06c0*/  NOP ;  /* 0x0000000000007918 */ /* 0x000fe20000000000 */
[----:B----4-:R-:W-:-:S13]  /*06d0*/  ISETP.NE.AND P0, PT, R0, 0x1, PT ;  /* 0x000000010000780c */ /* 0x010fda0003f05270 */
[----:B------:R-:W-:Y:S05]  /*06e0*/  @P0 BRA `(.L_x_10) ;  /* 0x0000000000440947 */ /* 0x000fea0003800000 */
[----:B-1----:R-:W-:Y:S01]  /*06f0*/  UMOV UR4, 0x400 ;  /* 0x0000040000047882 */ /* 0x002fe20000000000 */
[----:B------:R-:W-:Y:S01]  /*0700*/  UMOV UR8, 0x20 ;  /* 0x0000002000087882 */ /* 0x000fe20000000000 */
[----:B------:R-:W-:Y:S01]  /*0710*/  UMOV UR6, 0x80 ;  /* 0x0000008000067882 */ /* 0x000fe20000000000 */
[----:B------:R-:W-:Y:S02]  /*0720*/  ULEA UR4, UR15, UR4, 0x18 ;  /* 0x000000040f047291 */ /* 0x000fe4000f8ec0ff */
[----:B------:R-:W-:-:S04]  /*0730*/  UIADD3 UR8, UPT, UPT, -UR8, 0x100000, URZ ;  /* 0x0010000008087890 */ /* 0x000fc8000fffe1ff */
[----:B------:R-:W-:Y:S02]  /*0740*/  USHF.L.U32 UR9, UR8, 0xb, URZ ;  /* 0x0000000b08097899 */ /* 0x000fe400080006ff */
[----:B------:R-:W-:Y:S02]  /*0750*/  USHF.L.U32 UR8, UR8, 0x1, URZ ;  /* 0x0000000108087899 */ /* 0x000fe400080006ff */
[----:B------:R-:W-:-:S04]  /*0760*/  UIADD3 UR6, UPT, UPT, -UR6, 0x100000, URZ ;  /* 0x0010000006067890 */ /* 0x000fc8000fffe1ff */
[----:B------:R-:W-:Y:S02]  /*0770*/  USHF.L.U32 UR7, UR6, 0xb, URZ ;  /* 0x0000000b06077899 */ /* 0x000fe400080006ff */
[----:B------:R-:W-:Y:S01]  /*0780*/  USHF.L.U32 UR6, UR6, 0x1, URZ ;  /* 0x0000000106067899 */ /* 0x000fe200080006ff */
[----:B------:R-:W-:Y:S01]  /*0790*/  ELECT P0, URZ, PT ;  /* 0x0000000000ff782f */ /* 0x000fe20003800000 */
[----:B------:R-:W1:Y:S02]  /*07a0*/  FENCE.VIEW.ASYNC.S ;  /* 0x00000000000073c6 */ /* 0x000e640000000000 */
[----:B-1----:R4:W1:Y:S08]  /*07b0*/  SYNCS.EXCH.64 URZ, [UR4+0x20], UR8 ;  /* 0x0000200804ff75b2 */ /* 0x0028700008000100 */
[----:B------:R4:W1:Y:S01]  /*07c0*/  SYNCS.EXCH.64 URZ, [UR4+0x30], UR6 ;  /* 0x0000300604ff75b2 */ /* 0x0008620008000100 */
[----:B------:R4:W1:Y:S01]  /*07d0*/  SYNCS.EXCH.64 URZ, [UR4+0x28], UR8 ;  /* 0x0000280804ff75b2 */ /* 0x0008620008000100 */
[----:B------:R4:W1:Y:S02]  /*07e0*/  SYNCS.EXCH.64 URZ, [UR4+0x38], UR6 ;  /* 0x0000380604ff75b2 */ /* 0x0008640008000100 */
[----:B----4-:R-:W-:Y:S01]  /*07f0*/  NOP ;  /* 0x0000000000007918 */ /* 0x010fe20000000000 */
.L_x_10:
[----:B------:R-:W4:Y:S01]  /*0800*/  SHFL.IDX PT, R0, R2, RZ, 0x1f ;  /* 0x00001fff02007589 */ /* 0x000f2200000e0000 */
[----:B------:R-:W-:Y:S01]  /*0810*/  NOP ;  /* 0x0000000000007918 */ /* 0x000fe20000000000 */
[----:B----4-:R-:W-:-:S13]  /*0820*/  ISETP.NE.AND P0, PT, R0, 0x3, PT ;  /* 0x000000030000780c */ /* 0x010fda0003f05270 */
[----:B------:R-:W-:Y:S05]  /*0830*/  @P0 BRA `(.L_x_11) ;  /* 0x00000000002c0947 */ /* 0x000fea0003800000 */
[----:B-1----:R-:W-:Y:S01]  /*0840*/  UMOV UR4, 0x400 ;  /* 0x0000040000047882 */ /* 0x002fe20000000000 */
[----:B------:R-:W-:Y:S01]  /*0850*/  UMOV UR6, 0x20 ;  /* 0x0000002000067882 */ /* 0x000fe20000000000 */
[----:B------:R-:W-:Y:S02]  /*0860*/  ULEA UR4, UR15, UR4, 0x18 ;  /* 0x000000040f047291 */ /* 0x000fe4000f8ec0ff */
[----:B------:R-:W-:-:S04]  /*0870*/  UIADD3 UR6, UPT, UPT, -UR6, 0x100000, URZ ;  /* 0x0010000006067890 */ /* 0x000fc8000fffe1ff */
[----:B------:R-:W-:Y:S02]  /*0880*/  USHF.L.U32 UR7, UR6, 0xb, URZ ;  /* 0x0000000b06077899 */ /* 0x000fe400080006ff */
[----:B------:R-:W-:Y:S01]  /*0890*/  USHF.L.U32 UR6, UR6, 0x1, URZ ;  /* 0x0000000106067899 */ /* 0x000fe200080006ff */
[----:B------:R-:W-:Y:S01]  /*08a0*/  ELECT P0, URZ, PT ;  /* 0x0000000000ff782f */ /* 0x000fe20003800000 */
[----:B------:R-:W1:Y:S10]  /*08b0*/  FENCE.VIEW.ASYNC.S ;  /* 0x00000000000073c6 */ /* 0x000e740000000000 */
[----:B-1----:R4:W1:Y:S01]  /*08c0*/  SYNCS.EXCH.64 URZ, [UR4+0x40], UR6 ;  /* 0x0000400604ff75b2 */ /* 0x0028620008000100 */
[----:B------:R4:W1:Y:S02]  /*08d0*/  SYNCS.EXCH.64 URZ, [UR4+0x48], UR6 ;  /* 0x0000480604ff75b2 */ /* 0x0008640008000100 */
[----:B----4-:R-:W-:Y:S01]  /*08e0*/  NOP ;  /* 0x0000000000007918 */ /* 0x010fe20000000000 */
.L_x_11:
[----:B------:R-:W4:Y:S01]  /*08f0*/  SHFL.IDX PT, R0, R2, RZ, 0x1f ;  /* 0x00001fff02007589 */ /* 0x000f2200000e0000 */
[----:B------:R-:W-:Y:S01]  /*0900*/  NOP ;  /* 0x0000000000007918 */ /* 0x000fe20000000000 */
[----:B----4-:R-:W-:-:S13]  /*0910*/  ISETP.NE.AND P0, PT, R0, 0x4, PT ;  /* 0x000000040000780c */ /* 0x010fda0003f05270 */
[----:B------:R-:W-:Y:S05]  /*0920*/  @P0 BRA `(.L_x_12) ;  /* 0x0000000000480947 */ /* 0x000fea0003800000 */
[----:B-1----:R-:W-:Y:S01]  /*0930*/  UMOV UR6, 0x1e0 ;  /* 0x000001e000067882 */ /* 0x002fe20000000000 */
[----:B------:R-:W-:Y:S01]  /*0940*/  UMOV UR4, 0x400 ;  /* 0x0000040000047882 */ /* 0x000fe20000000000 */
[----:B------:R-:W-:Y:S01]  /*0950*/  USEL UR6, UR6, 0x1a0, UP4 ;  /* 0x000001a006067887 */ /* 0x000fe2000a000000 */
        /* <DEDUP_REMOVED lines=15> */
.L_x_12:
        /* <DEDUP_REMOVED lines=19> */
[----:B------:R4:W1:Y:S01]  /*0b80*/  SYNCS.EXCH.64 URZ, [UR4+0x90], UR8 ;  /* 0x0000900804ff75b2 */ /* 0x0008620008000100 */
[----:B------:R4:W1:Y:S01]  /*0b90*/  SYNCS.EXCH.64 URZ, [UR4+0x80], UR6 ;  /* 0x0000800604ff75b2 */ /* 0x0008620008000100 */
[----:B------:R4:W1:Y:S02]  /*0ba0*/  SYNCS.EXCH.64 URZ, [UR4+0x98], UR8 ;  /* 0x0000980804ff75b2 */ /* 0x0008640008000100 */
[----:B----4-:R-:W-:Y:S01]  /*0bb0*/  NOP ;  /* 0x0000000000007918 */ /* 0x010fe20000000000 */
.L_x_13:
[----:B------:R-:W4:Y:S01]  /*0bc0*/  SHFL.IDX PT, R0, R2, RZ, 0x1f ;  /* 0x00001fff02007589 */ /* 0x000f2200000e0000 */
[----:B------:R-:W-:Y:S01]  /*0bd0*/  ISETP.NE.OR P1, PT, RZ, UR14, !P1 ;  /* 0x0000000eff007c0c */ /* 0x000fe2000cf25670 */
        /* <DEDUP_REMOVED lines=12> */
[----:B------:R4:W1:Y:S01]  /*0ca0*/  SYNCS.EXCH.64 URZ, [UR4+0xb0], UR6 ;  /* 0x0000b00604ff75b2 */ /* 0x0008620008000100 */
[----:B------:R4:W1:Y:S01]  /*0cb0*/  SYNCS.EXCH.64 URZ, [UR4+0xa8], UR6 ;  /* 0x0000a80604ff75b2 */ /* 0x0008620008000100 */
[----:B------:R4:W1:Y:S02]  /*0cc0*/  SYNCS.EXCH.64 URZ, [UR4+0xb8], UR6 ;  /* 0x0000b80604ff75b2 */ /* 0x0008640008000100 */
[----:B----4-:R-:W-:Y:S01]  /*0cd0*/  NOP ;  /* 0x0000000000007918 */ /* 0x010fe20000000000 */
.L_x_14:
[----:B------:R-:W-:Y:S01]  /*0ce0*/  VOTEU.ALL UP0, P1 ;  /* 0x0000000000ff7886 */ /* 0x000fe20000800000 */
[----:B-1----:R-:W-:Y:S01]  /*0cf0*/  UMOV UR4, 0x20 ;  /* 0x0000002000047882 */ /* 0x002fe20000000000 */
[----:B------:R-:W1:Y:S01]  /*0d00*/  LDCU UR7, c[0x0][0x36c] ;  /* 0x00006d80ff0777ac */ /* 0x000e620008000800 */
[----:B------:R-:W-:Y:S01]  /*0d10*/  NOP ;  /* 0x0000000000007918 */ /* 0x000fe20000000000 */
[----:B------:R-:W-:Y:S01]  /*0d20*/  LOP3.LUT R14, R6, 0x1f, RZ, 0xc0, !PT ;  /* 0x0000001f060e7812 */ /* 0x000fe200078ec0ff */
[----:B------:R-:W-:Y:S01]  /*0d30*/  @!UP0 UMOV UR6, 0x400 ;  /* 0x0000040000068882 */ /* 0x000fe20000000000 */
[----:B------:R-:W-:-:S04]  /*0d40*/  @!UP0 UIADD3 UR4, UPT, UPT, -UR4, 0x100000, URZ ;  /* 0x0010000004048890 */ /* 0x000fc8000fffe1ff */
[----:B------:R-:W-:Y:S02]  /*0d50*/  @!UP0 USHF.L.U32 UR5, UR4, 0xb, URZ ;  /* 0x0000000b04058899 */ /* 0x000fe400080006ff */
[----:B------:R-:W-:Y:S02]  /*0d60*/  @!UP0 USHF.L.U32 UR4, UR4, 0x1, URZ ;  /* 0x0000000104048899 */ /* 0x000fe400080006ff */
[----:B------:R-:W-:Y:S01]  /*0d70*/  @!UP0 ULEA UR6, UR15, UR6, 0x18 ;  /* 0x000000060f068291 */ /* 0x000fe2000f8ec0ff */
[----:B------:R-:W-:Y:S01]  /*0d80*/  VOTEU.ALL UP0, P1 ;  /* 0x0000000000ff7886 */ /* 0x000fe20000800000 */
[----:B------:R-:W-:Y:S02]  /*0d90*/  UISETP.NE.AND UP5, UPT, UR14, URZ, UPT ;  /* 0x000000ff0e00728c */ /* 0x000fe4000bfa5270 */
[----:B-1----:R-:W-:Y:S01]  /*0da0*/  UISETP.EQ.U32.AND UP6, UPT, UR7, 0x1, UPT ;  /* 0x000000010700788c */ /* 0x002fe2000bfc2070 */
[----:B------:R-:W1:Y:S07]  /*0db0*/  FENCE.VIEW.ASYNC.S ;  /* 0x00000000000073c6 */ /* 0x000e6e0000000000 */
[----:B-1----:R1:W4:Y:S01]  /*0dc0*/  @!UP0 SYNCS.EXCH.64 URZ, [UR6+0xc0], UR4 ;  /* 0x0000c00406ff85b2 */ /* 0x0023220008000100 */
[----:B------:R-:W-:Y:S05]  /*0dd0*/  BRA.U !UP6, `(.L_x_15) ;  /* 0x000000010e087547 */ /* 0x000fea000b800000 */
[----:B--234-:R-:W-:Y:S01]  /*0de0*/  UCGABAR_ARV ;  /* 0x00000000000079c7 */ /* 0x01cfe20008000000 */
[----:B------:R-:W-:Y:S05]  /*0df0*/  BRA `(.L_x_16) ;  /* 0x0000000000047947 */ /* 0x000fea0003800000 */
.L_x_15:
[----:B--234-:R-:W-:Y:S01]  /*0e00*/  NOP ;  /* 0x0000000000007918 */ /* 0x01cfe20000000000 */
.L_x_16:
[----:B------:R-:W2:Y:S01]  /*0e10*/  S2UR UR23, SR_CTAID.X ;  /* 0x00000000001779c3 */ /* 0x000ea20000002500 */
[----:B------:R-:W-:-:S05]  /*0e20*/  CS2R.32 R3, SR_CgaSize ;  /* 0x0000000000037805 */ /* 0x000fca0000008a00 */
[----:B------:R-:W-:-:S05]  /*0e30*/  IMAD R3, R3, -0xa0, RZ ;  /* 0xffffff6003037824 */ /* 0x000fca00078e02ff */
[----:B-1----:R-:W-:-:S14]  /*0e40*/  R2UR UR5, R3 ;  /* 0x00000000030572ca */ /* 0x002fdc00000e0000 */
[----:B------:R-:W1:Y:S01]  /*0e50*/  LDCU UR5, c[0x0][UR5+0x2b0] ;  /* 0x00005600050577ac */ /* 0x000e620008000800 */
[----:B------:R-:W-:Y:S02]  /*0e60*/  PRMT R7, RZ, 0x7610, R7 ;  /* 0x00007610ff077816 */ /* 0x000fe40000000007 */
[----:B------:R-:W-:Y:S02]  /*0e70*/  PRMT R8, RZ, 0x7610, R8 ;  /* 0x00007610ff087816 */ /* 0x000fe40000000008 */
[----:B------:R-:W-:-:S05]  /*0e80*/  CS2R.32 R3, SR_CgaSize ;  /* 0x0000000000037805 */ /* 0x000fca0000008a00 */
[----:B------:R-:W-:-:S05]  /*0e90*/  IMAD R3, R3, -0xa0, RZ ;  /* 0xffffff6003037824 */ /* 0x000fca00078e02ff */
[----:B------:R-:W-:-:S14]  /*0ea0*/  R2UR UR4, R3 ;  /* 0x00000000030472ca */ /* 0x000fdc00000e0000 */
[----:B------:R-:W3:Y:S01]  /*0eb0*/  LDCU UR4, c[0x0][UR4+0x2b4] ;  /* 0x00005680040477ac */ /* 0x000ee20008000800 */
[----:B------:R-:W4:Y:S01]  /*0ec0*/  S2UR UR7, SR_CTAID.Y ;  /* 0x00000000000779c3 */ /* 0x000f220000002600 */
[----:B------:R-:W3:Y:S01]  /*0ed0*/  LDCU UR20, c[0x0][0xb24] ;  /* 0x00016480ff1477ac */ /* 0x000ee20008000800 */
[----:B------:R-:W-:-:S05]  /*0ee0*/  CS2R.32 R3, SR_CgaSize ;  /* 0x0000000000037805 */ /* 0x000fca0000008a00 */
[----:B------:R-:W-:-:S05]  /*0ef0*/  IMAD R3, R3, -0xa0, RZ ;  /* 0xffffff6003037824 */ /* 0x000fca00078e02ff */
[----:B------:R-:W-:-:S14]  /*0f00*/  R2UR UR60, R3 ;  /* 0x00000000033c72ca */ /* 0x000fdc00000e0000 */
[----:B------:R-:W4:Y:S01]  /*0f10*/  LDCU UR60, c[0x0][UR60+0x2a0] ;  /* 0x000054003c3c77ac */ /* 0x000f220008000800 */
[----:B------:R-:W1:Y:S01]  /*0f20*/  S2UR UR36, SR_CTAID.Z ;  /* 0x00000000002479c3 */ /* 0x000e620000002700 */
[----:B------:R-:W-:-:S05]  /*0f30*/  CS2R.32 R3, SR_CgaSize ;  /* 0x0000000000037805 */ /* 0x000fca0000008a00 */
[----:B------:R-:W-:-:S05]  /*0f40*/  IMAD R3, R3, -0xa0, RZ ;  /* 0xffffff6003037824 */ /* 0x000fca00078e02ff */
[----:B------:R-:W-:-:S14]  /*0f50*/  R2UR UR61, R3 ;  /* 0x00000000033d72ca */ /* 0x000fdc00000e0000 */
[----:B------:R-:W4:Y:S01]  /*0f60*/  LDCU UR61, c[0x0][UR61+0x2a4] ;  /* 0x000054803d3d77ac */ /* 0x000f220008000800 */
[----:B------:R-:W4:Y:S01]  /*0f70*/  LDCU UR21, c[0x0][0xb24] ;  /* 0x00016480ff1577ac */ /* 0x000f220008000800 */
[----:B--2---:R-:W-:Y:S01]  /*0f80*/  I2FP.F32.U32 R0, UR23 ;  /* 0x0000001700007c45 */ /* 0x004fe20008201000 */
[----:B------:R-:W2:Y:S04]  /*0f90*/  LDCU UR25, c[0x0][0xb30] ;  /* 0x00016600ff1977ac */ /* 0x000ea80008000800 */
[----:B-1----:R-:W-:Y:S01]  /*0fa0*/  FMUL R0, R0, UR5 ;  /* 0x0000000500007c20 */ /* 0x002fe20008400000 */
[----:B---3--:R-:W-:Y:S01]  /*0fb0*/  UISETP.GE.AND UP1, UPT, UR20, 0x1, UPT ;  /* 0x000000011400788c */ /* 0x008fe2000bf26270 */
[----:B----4-:R-:W-:Y:S02]  /*0fc0*/  I2FP.F32.U32 R3, UR7 ;  /* 0x0000000700037c45 */ /* 0x010fe40008201000 */
[----:B------:R1:W3:Y:S01]  /*0fd0*/  F2I.U32.TRUNC.NTZ R2, R0 ;  /* 0x0000000000027305 */ /* 0x0002e2000020f000 */
[----:B------:R-:W-:Y:S01]  /*0fe0*/  UMOV UR47, UR7 ;  /* 0x00000007002f7c82 */ /* 0x000fe20008000000 */
[----:B------:R-:W-:Y:S01]  /*0ff0*/  UMOV UR46, UR23 ;  /* 0x00000017002e7c82 */ /* 0x000fe20008000000 */
[----:B-1----:R-:W-:Y:S01]  /*1000*/  FMUL R0, R3, UR4 ;  /* 0x0000000403007c20 */ /* 0x002fe20008400000 */
[----:B---3--:R-:W-:-:S05]  /*1010*/  R2UR UR4, R2 ;  /* 0x00000000020472ca */ /* 0x008fca00000e0000 */
[----:B------:R-:W1:Y:S08]  /*1020*/  F2I.U32.TRUNC.NTZ R0, R0 ;  /* 0x0000000000007305 */ /* 0x000e70000020f000 */
[----:B------:R-:W-:-:S04]  /*1030*/  UIADD3 UR5, UPT, UPT, -UR4, URZ, URZ ;  /* 0x000000ff04057290 */ /* 0x000fc8000fffe1ff */
[----:B------:R-:W-:Y:S01]  /*1040*/  UIMAD UR60, UR60, UR5, UR23 ;  /* 0x000000053c3c72a4 */ /* 0x000fe2000f8e0217 */
[----:B-1----:R-:W-:-:S13]  /*1050*/  R2UR UR6, R0 ;  /* 0x00000000000672ca */ /* 0x002fda00000e0000 */
[----:B------:R-:W-:-:S04]  /*1060*/  UIADD3 UR4, UPT, UPT, -UR6, URZ, URZ ;  /* 0x000000ff06047290 */ /* 0x000fc8000fffe1ff */
[----:B------:R-:W-:Y:S01]  /*1070*/  UIMAD UR61, UR61, UR4, UR7 ;  /* 0x000000043d3d72a4 */ /* 0x000fe2000f8e0207 */
[----:B--2---:R-:W-:Y:S11]  /*1080*/  BRA.U UP5, `(.L_x_17) ;  /* 0x0000000105307547 */ /* 0x004ff6000b800000 */
[----:B------:R-:W-:Y:S02]  /*1090*/  UISETP.NE.AND UP0, UPT, UR61, URZ, UPT ;  /* 0x000000ff3d00728c */ /* 0x000fe4000bf05270 */
[----:B------:R-:W-:Y:S02]  /*10a0*/  ULOP3.LUT UR4, UR60, 0xfffffffe, URZ, 0xc0, !UPT ;  /* 0xfffffffe3c047892 */ /* 0x000fe4000f8ec0ff */
[----:B------:R-:W-:Y:S01]  /*10b0*/  UISETP.LT.U32.OR UP0, UPT, UR60, 0x2, !UP0 ;  /* 0x000000023c00788c */ /* 0x000fe2000c701470 */
[----:B------:R-:W-:-:S03]  /*10c0*/  UMOV UR7, 0x3 ;  /* 0x0000000300077882 */ /* 0x000fc60000000000 */
[----:B------:R-:W-:Y:S02]  /*10d0*/  USEL UR6, URZ, 0x1, !UP0 ;  /* 0x00000001ff067887 */ /* 0x000fe4000c000000 */
[----:B------:R-:W-:Y:S02]  /*10e0*/  USEL UR5, URZ, 0x2, !UP0 ;  /* 0x00000002ff057887 */ /* 0x000fe4000c000000 */
[----:B------:R-:W-:Y:S02]  /*10f0*/  USHF.L.U32 UR4, UR7, UR4, URZ ;  /* 0x0000000407047299 */ /* 0x000fe400080006ff */
[----:B------:R-:W-:-:S04]  /*1100*/  UIADD3 UR5, UPT, UPT, UR6, UR5, URZ ;  /* 0x0000000506057290 */ /* 0x000fc8000fffe0ff */
[----:B------:R-:W-:Y:S02]  /*1110*/  IMAD.U32 R0, RZ, RZ, UR4 ;  /* 0x00000004ff007e24 */ /* 0x000fe4000f8e00ff */
[----:B------:R-:W-:-:S03]  /*1120*/  IMAD.U32 R2, RZ, RZ, UR5 ;  /* 0x00000005ff027e24 */ /* 0x000fc6000f8e00ff */
[----:B------:R-:W-:Y:S02]  /*1130*/  PRMT R8, R0, 0x7610, R8 ;  /* 0x0000761000087816 */ /* 0x000fe40000000008 */
[----:B------:R-:W-:Y:S02]  /*1140*/  PRMT R7, R2, 0x7610, R7 ;  /* 0x0000761002077816 */ /* 0x000fe40000000007 */
.L_x_17:
[----:B------:R-:W-:Y:S05]  /*1150*/  BRA.U !UP1, `(.L_x_18) ;  /* 0x0000000109d47547 */ /* 0x000fea000b800000 */
[----:B------:R-:W1:Y:S01]  /*1160*/  LDCU.128 UR16, c[0x0][0xb10] ;  /* 0x00016200ff1077ac */ /* 0x000e620008000c00 */
[----:B------:R-:W2:Y:S01]  /*1170*/  LDCU UR6, c[0x0][0x370] ;  /* 0x00006e00ff0677ac */ /* 0x000ea20008000800 */
[----:B------:R-:W3:Y:S01]  /*1180*/  LDCU UR7, c[0x0][0x374] ;  /* 0x00006e80ff0777ac */ /* 0x000ee20008000800 */
[----:B------:R-:W4:Y:S01]  /*1190*/  LDCU UR22, c[0x0][0xb0c] ;  /* 0x00016180ff1677ac */ /* 0x000f220008000800 */
[----:B------:R-:W4:Y:S01]  /*11a0*/  LDCU UR24, c[0x0][0xb20] ;  /* 0x00016400ff1877ac */ /* 0x000f220008000800 */
[----:B------:R-:W4:Y:S01]  /*11b0*/  LDCU.64 UR8, c[0x0][0xb28] ;  /* 0x00016500ff0877ac */ /* 0x000f220008000a00 */
[----:B-1----:R-:W-:Y:S02]  /*11c0*/  UISETP.NE.AND UP3, UPT, UR18, 0x1, UPT ;  /* 0x000000011200788c */ /* 0x002fe4000bf65270 */
[----:B---3--:R-:W-:Y:S02]  /*11d0*/  UIMAD.WIDE.U32 UR10, UR7, UR19, URZ ;  /* 0x00000013070a72a5 */ /* 0x008fe4000f8e00ff */
[----:B--2---:R-:W-:-:S02]  /*11e0*/  UIMAD.WIDE.U32 UR12, UR6, UR16, URZ ;  /* 0x00000010060c72a5 */ /* 0x004fc4000f8e00ff */
[----:B----4-:R-:W-:Y:S02]  /*11f0*/  UISETP.NE.AND UP0, UPT, UR22, 0x1, UPT ;  /* 0x000000011600788c */ /* 0x010fe4000bf05270 */
[----:B------:R-:W-:Y:S01]  /*1200*/  UIMAD.WIDE.U32 UR4, UR23, UR16, URZ ;  /* 0x00000010170472a5 */ /* 0x000fe2000f8e00ff */
[----:B------:R-:W-:Y:S02]  /*1210*/  UMOV UR10, UR11 ;  /* 0x0000000b000a7c82 */ /* 0x000fe40008000000 */
[----:B------:R-:W-:Y:S01]  /*1220*/  UMOV UR12, UR13 ;  /* 0x0000000d000c7c82 */ /* 0x000fe20008000000 */
[----:B------:R-:W-:Y:S02]  /*1230*/  @UP3 USHF.R.U32.HI UR7, URZ, UR24, UR10 ;  /* 0x00000018ff073299 */ /* 0x000fe4000801160a */
[----:B------:R-:W-:Y:S01]  /*1240*/  UISETP.NE.AND UP1, UPT, UR20, 0x1, UPT ;  /* 0x000000011400788c */ /* 0x000fe2000bf25270 */
[----:B------:R-:W-:Y:S02]  /*1250*/  UMOV UR4, UR5 ;  /* 0x0000000500047c82 */ /* 0x000fe40008000000 */
[----:B------:R-:W-:-:S02]  /*1260*/  @UP0 USHF.R.U32.HI UR6, URZ, UR17, UR12 ;  /* 0x00000011ff060299 */ /* 0x000fc4000801160c */
[----:B------:R-:W-:Y:S02]  /*1270*/  USHF.R.U32.HI UR4, URZ, UR17, UR4 ;  /* 0x00000011ff047299 */ /* 0x000fe40008011604 */
[----:B------:R-:W-:Y:S02]  /*1280*/  UIMAD.WIDE.U32 UR12, UR47, UR19, URZ ;  /* 0x000000132f0c72a5 */ /* 0x000fe4000f8e00ff */
[----:B------:R-:W-:Y:S02]  /*1290*/  UIMAD.WIDE.U32 UR10, UR7, UR8, URZ ;  /* 0x00000008070a72a5 */ /* 0x000fe4000f8e00ff */
[----:B------:R-:W-:Y:S02]  /*12a0*/  UIMAD.WIDE.U32 UR16, UR6, UR8, URZ ;  /* 0x00000008061072a5 */ /* 0x000fe4000f8e00ff */
[----:B------:R-:W-:-:S03]  /*12b0*/  USEL UR5, UR23, UR4, !UP0 ;  /* 0x0000000417057287 */ /* 0x000fc6000c000000 */
[----:B------:R-:W-:Y:S01]  /*12c0*/  UMOV UR4, UR13 ;  /* 0x0000000d00047c82 */ /* 0x000fe20008000000 */
[----:B------:R-:W-:Y:S01]  /*12d0*/  UMOV UR10, UR11 ;  /* 0x0000000b000a7c82 */ /* 0x000fe20008000000 */
[----:B------:R-:W-:Y:S02]  /*12e0*/  USHF.R.U32.HI UR4, URZ, UR24, UR4 ;  /* 0x00000018ff047299 */ /* 0x000fe40008011604 */
[----:B------:R-:W-:Y:S01]  /*12f0*/  @UP1 USHF.R.U32.HI UR7, URZ, UR9, UR10 ;  /* 0x00000009ff071299 */ /* 0x000fe2000801160a */
[----:B------:R-:W-:Y:S01]  /*1300*/  UMOV UR16, UR17 ;  /* 0x0000001100107c82 */ /* 0x000fe20008000000 */
[----:B------:R-:W-:Y:S02]  /*1310*/  USEL UR4, UR47, UR4, !UP3 ;  /* 0x000000042f047287 */ /* 0x000fe4000d800000 */
[----:B------:R-:W-:Y:S02]  /*1320*/  @UP1 USHF.R.U32.HI UR6, URZ, UR9, UR16 ;  /* 0x00000009ff061299 */ /* 0x000fe40008011610 */
[----:B------:R-:W-:-:S02]  /*1330*/  UIMAD UR7, UR7, UR20, URZ ;  /* 0x00000014070772a4 */ /* 0x000fc4000f8e02ff */
[----:B------:R-:W-:Y:S02]  /*1340*/  UIMAD UR12, UR6, UR20, URZ ;  /* 0x00000014060c72a4 */ /* 0x000fe4000f8e02ff */
[----:B------:R-:W-:Y:S02]  /*1350*/  UISETP.GE.AND UP0, UPT, UR4, UR7, UPT ;  /* 0x000000070400728c */ /* 0x000fe4000bf06270 */
[----:B------:R-:W-:Y:S02]  /*1360*/  UIMAD.WIDE.U32 UR10, UR4, UR8, URZ ;  /* 0x00000008040a72a5 */ /* 0x000fe4000f8e00ff */
[----:B------:R-:W-:Y:S02]  /*1370*/  UISETP.GE.OR UP0, UPT, UR5, UR12, UP0 ;  /* 0x0000000c0500728c */ /* 0x000fe40008706670 */
[----:B------:R-:W-:Y:S02]  /*1380*/  UIMAD.WIDE.U32 UR12, UR5, UR8, URZ ;  /* 0x00000008050c72a5 */ /* 0x000fe4000f8e00ff */
[----:B------:R-:W-:Y:S01]  /*1390*/  UIADD3 UR10, UPT, UPT, -UR4, URZ, URZ ;  /* 0x000000ff040a7290 */ /* 0x000fe2000fffe1ff */
[----:B------:R-:W-:Y:S01]  /*13a0*/  UMOV UR8, UR11 ;  /* 0x0000000b00087c82 */ /* 0x000fe20008000000 */
[----:B------:R-:W-:-:S02]  /*13b0*/  UIADD3 UR46, UPT, UPT, -UR5, URZ, URZ ;  /* 0x000000ff052e7290 */ /* 0x000fc4000fffe1ff */
[----:B------:R-:W-:-:S03]  /*13c0*/  USHF.R.U32.HI UR8, URZ, UR9, UR8 ;  /* 0x00000009ff087299 */ /* 0x000fc60008011608 */
[----:B------:R-:W-:Y:S01]  /*13d0*/  @!UP0 UMOV UR7, UR13 ;  /* 0x0000000d00078c82 */ /* 0x000fe20008000000 */
[----:B------:R-:W-:Y:S02]  /*13e0*/  UIMAD UR47, UR18, UR10, UR47 ;  /* 0x0000000a122f72a4 */ /* 0x000fe4000f8e022f */
[----:B------:R-:W-:Y:S02]  /*13f0*/  USEL UR8, UR4, UR8, !UP1 ;  /* 0x0000000804087287 */ /* 0x000fe4000c800000 */
[----:B------:R-:W-:Y:S02]  /*1400*/  @!UP0 USHF.R.U32.HI UR7, URZ, UR9, UR7 ;  /* 0x00000009ff078299 */ /* 0x000fe40008011607 */
[----:B------:R-:W-:Y:S02]  /*1410*/  UIADD3 UR9, UPT, UPT, -UR8, URZ, URZ ;  /* 0x000000ff08097290 */ /* 0x000fe4000fffe1ff */
[----:B------:R-:W-:Y:S02]  /*1420*/  @!UP0 USEL UR7, UR5, UR7, !UP1 ;  /* 0x0000000705078287 */ /* 0x000fe4000c800000 */
[----:B------:R-:W-:-:S02]  /*1430*/  UIMAD UR9, UR20, UR9, UR4 ;  /* 0x00000009140972a4 */ /* 0x000fc4000f8e0204 */
[----:B------:R-:W-:Y:S02]  /*1440*/  @!UP0 UIADD3 UR8, UPT, UPT, UR8, -UR7, URZ ;  /* 0x8000000708088290 */ /* 0x000fe4000fffe0ff */
[----:B------:R-:W-:Y:S02]  /*1450*/  @!UP0 UIMAD UR6, UR9, UR6, UR7 ;  /* 0x00000006090682a4 */ /* 0x000fe4000f8e0207 */
[----:B------:R-:W-:Y:S02]  /*1460*/  @!UP0 UIMAD UR4, UR8, UR20, UR5 ;  /* 0x00000014080482a4 */ /* 0x000fe4000f8e0205 */
[----:B------:R-:W-:Y:S02]  /*1470*/  UIMAD UR46, UR22, UR46, UR23 ;  /* 0x0000002e162e72a4 */ /* 0x000fe4000f8e0217 */
[----:B------:R-:W-:Y:S01]  /*1480*/  UIMAD UR47, UR4, UR18, UR47 ;  /* 0x00000012042f72a4 */ /* 0x000fe2000f8e022f */
[----:B------:R-:W-:Y:S02]  /*1490*/  @!UP0 UMOV UR5, UR6 ;  /* 0x0000000600058c82 */ /* 0x000fe40008000000 */
[----:B------:R-:W-:-:S12]  /*14a0*/  UIMAD UR46, UR5, UR22, UR46 ;  /* 0x00000016052e72a4 */ /* 0x000fd8000f8e022e */
.L_x_18:
[----:B------:R-:W-:Y:S02]  /*14b0*/  UISETP.NE.AND UP1, UPT, UR25, 0x1, UPT ;  /* 0x000000011900788c */ /* 0x000fe4000bf25270 */
[----:B------:R-:W-:-:S07]  /*14c0*/  UISETP.NE.AND UP0, UPT, UR14, 0x2, UPT ;  /* 0x000000020e00788c */ /* 0x000fce000bf05270 */
[----:B------:R-:W-:Y:S05]  /*14d0*/  BRA.U UP1, `(.L_x_19) ;  /* 0x0000000101407547 */ /* 0x000fea000b800000 */
[----:B------:R-:W1:Y:S01]  /*14e0*/  LDCU.128 UR8, c[0x0][0xb10] ;  /* 0x00016200ff0877ac */ /* 0x000e620008000c00 */
[----:B------:R-:W2:Y:S01]  /*14f0*/  LDCU UR12, c[0x0][0xb0c] ;  /* 0x00016180ff0c77ac */ /* 0x000ea20008000800 */
[----:B------:R-:W3:Y:S01]  /*1500*/  LDCU UR13, c[0x0][0xb20] ;  /* 0x00016400ff0d77ac */ /* 0x000ee20008000800 */
[----:B-1----:R-:W-:Y:S02]  /*1510*/  UIMAD.WIDE.U32 UR4, UR46, UR8, URZ ;  /* 0x000000082e0472a5 */ /* 0x002fe4000f8e00ff */
[----:B------:R-:W-:Y:S02]  /*1520*/  UIMAD.WIDE.U32 UR6, UR47, UR11, URZ ;  /* 0x0000000b2f0672a5 */ /* 0x000fe4000f8e00ff */
[----:B--2---:R-:W-:Y:S02]  /*1530*/  UISETP.NE.AND UP1, UPT, UR12, 0x1, UPT ;  /* 0x000000010c00788c */ /* 0x004fe4000bf25270 */
[----:B------:R-:W-:-:S03]  /*1540*/  USHF.R.U32.HI UR5, URZ, UR9, UR5 ;  /* 0x00000009ff057299 */ /* 0x000fc60008011605 */
[----:B------:R-:W-:Y:S01]  /*1550*/  UMOV UR4, UR7 ;  /* 0x0000000700047c82 */ /* 0x000fe20008000000 */
[----:B------:R-:W-:Y:S02]  /*1560*/  USEL UR5, UR46, UR5, !UP1 ;  /* 0x000000052e057287 */ /* 0x000fe4000c800000 */
[----:B------:R-:W-:Y:S02]  /*1570*/  UISETP.NE.AND UP1, UPT, UR10, 0x1, UPT ;  /* 0x000000010a00788c */ /* 0x000fe4000bf25270 */
[----:B---3--:R-:W-:-:S04]  /*1580*/  USHF.R.U32.HI UR4, URZ, UR13, UR4 ;  /* 0x0000000dff047299 */ /* 0x008fc80008011604 */
[----:B------:R-:W-:-:S04]  /*1590*/  USEL UR4, UR47, UR4, !UP1 ;  /* 0x000000042f047287 */ /* 0x000fc8000c800000 */
[----:B------:R-:W-:Y:S02]  /*15a0*/  UIADD3 UR6, UPT, UPT, -UR4, UR5, URZ ;  /* 0x0000000504067290 */ /* 0x000fe4000fffe1ff */
[----:B------:R-:W-:Y:S02]  /*15b0*/  UIADD3 UR4, UPT, UPT, UR4, -UR5, URZ ;  /* 0x8000000504047290 */ /* 0x000fe4000fffe0ff */
[----:B------:R-:W-:Y:S02]  /*15c0*/  UIMAD UR47, UR6, UR10, UR47 ;  /* 0x0000000a062f72a4 */ /* 0x000fe4000f8e022f */
[----:B------:R-:W-:-:S12]  /*15d0*/  UIMAD UR46, UR4, UR12, UR46 ;  /* 0x0000000c042e72a4 */ /* 0x000fd8000f8e022e */
.L_x_19:
[----:B------:R-:W-:Y:S05]  /*15e0*/  BRA.U !UP6, `(.L_x_20) ;  /* 0x000000010e0c7547 */ /* 0x000fea000b800000 */
[----:B------:R-:W-:Y:S01]  /*15f0*/  UCGABAR_WAIT ;  /* 0x0000000000007dc7 */ /* 0x000fe20008000000 */
[----:B------:R-:W-:Y:S01]  /*1600*/  CCTL.IVALL ;  /* 0x00000000ff00798f */ /* 0x000fe20002000000 */
[----:B------:R-:W-:Y:S05]  /*1610*/  BRA `(.L_x_21) ;  /* 0x0000000000047947 */ /* 0x000fea0003800000 */
.L_x_20:
[----:B------:R-:W-:Y:S06]  /*1620*/  BAR.SYNC.DEFER_BLOCKING 0x0 ;  /* 0x0000000000007b1d */ /* 0x000fec0000010000 */
.L_x_21:
[----:B------:R-:W-:Y:S05]  /*1630*/  BRA.U UP0, `(.L_x_22) ;  /* 0x0000001100ec7547 */ /* 0x000fea000b800000 */
[----:B------:R-:W1:Y:S01]  /*1640*/  LDCU UR6, c[0x0][0x38c] ;  /* 0x00007180ff0677ac */ /* 0x000e620008000800 */
[----:B------:R-:W-:Y:S01]  /*1650*/  PLOP3.LUT P1, PT, PT, PT, UP4, 0x80, 0x8 ;  /* 0x000000000008781c */ /* 0x000fe20003f2f048 */
[----:B------:R-:W-:Y:S01]  /*1660*/  HFMA2 R12, -RZ, RZ, 0, 0 ;  /* 0x00000000ff0c7431 */ /* 0x000fe200000001ff */
[----:B------:R-:W-:Y:S01]  /*1670*/  ISETP.NE.AND P2, PT, R14, RZ, P3 ;  /* 0x000000ff0e00720c */ /* 0x000fe20001f45270 */
[----:B------:R-:W-:Y:S01]  /*1680*/  IMAD.MOV.U32 R0, RZ, RZ, 0x1 ;  /* 0x00000001ff007424 */ /* 0x000fe200078e00ff */
[----:B------:R-:W-:Y:S01]  /*1690*/  PLOP3.LUT P1, PT, P1, PT, PT, 0x8, 0x80 ;  /* 0x000000000080781c */ /* 0x000fe20000f2e170 */
[----:B------:R-:W-:Y:S01]  /*16a0*/  IMAD.MOV.U32 R9, RZ, RZ, RZ ;  /* 0x000000ffff097224 */ /* 0x000fe200078e00ff */
[----:B------:R-:W-:Y:S01]  /*16b0*/  MOV R11, 0x1 ;  /* 0x00000001000b7802 */ /* 0x000fe20000000f00 */
[----:B------:R-:W-:Y:S01]  /*16c0*/  IMAD.MOV.U32 R10, RZ, RZ, RZ ;  /* 0x000000ffff0a7224 */ /* 0x000fe200078e00ff */
[----:B------:R-:W2:Y:S01]  /*16d0*/  LDCU UR44, c[0x0][0x370] ;  /* 0x00006e00ff2c77ac */ /* 0x000ea20008000800 */
[----:B------:R-:W-:Y:S01]  /*16e0*/  ULOP3.LUT UR54, UR23, 0x1, URZ, 0xc0, !UPT ;  /* 0x0000000117367892 */ /* 0x000fe2000f8ec0ff */
[----:B------:R-:W3:Y:S01]  /*16f0*/  LDCU.64 UR40, c[0x0][0x348] ;  /* 0x00006900ff2877ac */ /* 0x000ee20008000a00 */
[----:B-1----:R-:W-:-:S02]  /*1700*/  UIADD3 UR5, UPT, UPT, UR6, 0x7f, URZ ;  /* 0x0000007f06057890 */ /* 0x002fc4000fffe0ff */
[----:B------:R-:W-:Y:S02]  /*1710*/  USHF.L.U32 UR52, UR23, 0x7, URZ ;  /* 0x0000000717347899 */ /* 0x000fe400080006ff */
[----:B------:R-:W-:Y:S02]  /*1720*/  USHF.R.S32.HI UR4, URZ, 0x1f, UR5 ;  /* 0x0000001fff047899 */ /* 0x000fe40008011405 */
[----:B------:R-:W-:Y:S02]  /*1730*/  UIADD3 UR51, UPT, UPT, UR6, 0xfe, URZ ;  /* 0x000000fe06337890 */ /* 0x000fe4000fffe0ff */
[----:B------:R-:W-:Y:S02]  /*1740*/  ULEA.HI UR4, UR4, UR5, URZ, 0x7 ;  /* 0x0000000504047291 */ /* 0x000fe4000f8f38ff */
[----:B------:R-:W-:Y:S02]  /*1750*/  UIADD3 UR5, UPT, UPT, UR6, -0x1, URZ ;  /* 0xffffffff06057890 */ /* 0x000fe4000fffe0ff */
[----:B------:R-:W-:-:S02]  /*1760*/  USHF.R.S32.HI UR48, URZ, 0x7, UR4 ;  /* 0x00000007ff307899 */ /* 0x000fc40008011404 */
[----:B------:R-:W-:Y:S02]  /*1770*/  UISETP.GE.U32.AND UP1, UPT, UR5, -0xff, UPT ;  /* 0xffffff010500788c */ /* 0x000fe4000bf26070 */
[----:B------:R-:W-:Y:S01]  /*1780*/  UISETP.LT.U32.AND UP0, UPT, UR48, 0x2, UPT ;  /* 0x000000023000788c */ /* 0x000fe2000bf01070 */
[----:B------:R-:W1:Y:S03]  /*1790*/  LDCU UR43, c[0x0][0x374] ;  /* 0x00006e80ff2b77ac */ /* 0x000e660008000800 */
[----:B------:R-:W-:Y:S02]  /*17a0*/  USEL UR45, UR48, 0x2, UP0 ;  /* 0x00000002302d7887 */ /* 0x000fe40008000000 */
[----:B------:R-:W-:Y:S02]  /*17b0*/  UISETP.NE.AND UP0, UPT, UR14, URZ, UPT ;  /* 0x000000ff0e00728c */ /* 0x000fe4000bf05270 */
[----:B------:R-:W-:-:S02]  /*17c0*/  UIADD3 UR4, UPT, UPT, UR45, -0x1, URZ ;  /* 0xffffffff2d047890 */ /* 0x000fc4000fffe0ff */
[----:B------:R-:W-:Y:S02]  /*17d0*/  @UP1 UIADD3 UR4, UPT, UPT, UR45, URZ, URZ ;  /* 0x000000ff2d041290 */ /* 0x000fe4000fffe0ff */
[----:B------:R-:W-:Y:S02]  /*17e0*/  USEL UR30, UR53, 0x2, UP0 ;  /* 0x00000002351e7887 */ /* 0x000fe40008000000 */
[----:B------:R-:W-:Y:S02]  /*17f0*/  UIADD3 UR50, UPT, UPT, UR48, -UR45, URZ ;  /* 0x8000002d30327290 */ /* 0x000fe4000fffe0ff */
[----:B------:R-:W-:Y:S02]  /*1800*/  UIADD3 UR31, UPT, UPT, UR4, 0x1, URZ ;  /* 0x00000001041f7890 */ /* 0x000fe4000fffe0ff */
[----:B------:R-:W-:Y:S01]  /*1810*/  UIADD3 UR49, UPT, UPT, -UR4, URZ, URZ ;  /* 0x000000ff04317290 */ /* 0x000fe2000fffe1ff */
[----:B-123--:R-:W-:-:S11]  /*1820*/  UMOV UR14, URZ ;  /* 0x000000ff000e7c82 */ /* 0x00efd60008000000 */
.L_x_42:
[----:B------:R-:W-:Y:S01]  /*1830*/  UISETP.NE.AND UP0, UPT, UR15, URZ, UPT ;  /* 0x000000ff0f00728c */ /* 0x000fe2000bf05270 */
[----:B------:R-:W1:Y:S08]  /*1840*/  S2UR UR15, SR_CgaCtaId ;  /* 0x00000000000f79c3 */ /* 0x000e700000008800 */
[----:B------:R-:W-:Y:S05]  /*1850*/  BRA.U UP0, `(.L_x_23) ;  /* 0x0000000100347547 */ /* 0x000fea000b800000 */
[----:B------:R-:W2:Y:S01]  /*1860*/  S2R R2, SR_CgaCtaId ;  /* 0x0000000000027919 */ /* 0x000ea20000008800 */
[----:B------:R-:W-:-:S04]  /*1870*/  MOV R3, 0x400 ;  /* 0x0000040000037802 */ /* 0x000fc80000000f00 */
[----:B--2---:R-:W-:Y:S02]  /*1880*/  LEA R2, R2, R3, 0x18 ;  /* 0x0000000302027211 */ /* 0x004fe400078ec0ff */
[----:B------:R-:W-:-:S03]  /*1890*/  SHF.L.U32 R3, R11, 0x1f, RZ ;  /* 0x0000001f0b037819 */ /* 0x000fc600000006ff */
[----:B------:R-:W-:-:S04]  /*18a0*/  IMAD R2, R10, 0x8, R2 ;  /* 0x000000080a027824 */ /* 0x000fc800078e0202 */
[----:B------:R-:W2:Y:S02]  /*18b0*/  SYNCS.PHASECHK.TRANS64.TRYWAIT P0, [R2+URZ+0xb0], R3 ;  /* 0x0000b003020075a7 */ /* 0x000ea400080011ff */
[----:B--2---:R-:W-:Y:S05]  /*18c0*/  @!P0 BRA `(.L_x_24) ;  /* 0x0000008800848947 */ /* 0x004fea0003800000 */
.L_x_121:
[----:B------:R2:W-:Y:S02]  /*18d0*/  SYNCS.ARRIVE.TRANS64.A1T0 RZ, [R2+URZ+0xa0], RZ ;  /* 0x0000a0ff02ff79a7 */ /* 0x0005e400081000ff */
[----:B--2---:R-:W-:-:S05]  /*18e0*/  VIADD R2, R10, 0x1 ;  /* 0x000000010a027836 */ /* 0x004fca0000000000 */
[----:B------:R-:W-:-:S04]  /*18f0*/  ISETP.NE.AND P0, PT, R2, 0x2, PT ;  /* 0x000000020200780c */ /* 0x000fc80003f05270 */
[----:B------:R-:W-:Y:S02]  /*1900*/  SEL R3, RZ, 0x1, P0 ;  /* 0x00000001ff037807 */ /* 0x000fe40000000000 */
[----:B------:R-:W-:Y:S02]  /*1910*/  SEL R10, R2, RZ, P0 ;  /* 0x000000ff020a7207 */ /* 0x000fe40000000000 */
[----:B------:R-:W-:-:S07]  /*1920*/  LOP3.LUT R11, R11, R3, RZ, 0x3c, !PT ;  /* 0x000000030b0b7212 */ /* 0x000fce00078e3cff */
.L_x_23:
[----:B------:R-:W-:Y:S01]  /*1930*/  UMOV UR4, 0x400 ;  /* 0x0000040000047882 */ /* 0x000fe20000000000 */
[----:B------:R-:W-:Y:S01]  /*1940*/  SHF.L.U32 R2, R0, 0x1f, RZ ;  /* 0x0000001f00027819 */ /* 0x000fe200000006ff */
[----:B-1----:R-:W-:Y:S02]  /*1950*/  ULEA UR4, UR15, UR4, 0x18 ;  /* 0x000000040f047291 */ /* 0x002fe4000f8ec0ff */
[----:B------:R-:W-:Y:S02]  /*1960*/  UISETP.GE.U32.AND UP0, UPT, UR51, 0xff, UPT ;  /* 0x000000ff3300788c */ /* 0x000fe4000bf06070 */
[----:B------:R-:W-:Y:S02]  /*1970*/  ULEA UR5, UR14, UR4, 0x3 ;  /* 0x000000040e057291 */ /* 0x000fe4000f8e18ff */
[----:B------:R-:W-:Y:S01]  /*1980*/  ULEA UR19, UR47, UR54, 0x1 ;  /* 0x000000362f137291 */ /* 0x000fe2000f8e08ff */
[----:B------:R-:W-:-:S03]  /*1990*/  UMOV UR13, URZ ;  /* 0x000000ff000d7c82 */ /* 0x000fc60008000000 */
[----:B------:R-:W-:-:S03]  /*19a0*/  UIMAD UR19, UR19, 0x50, URZ ;  /* 0x00000050131378a4 */ /* 0x000fc6000f8e02ff */
[----:B------:R1:W2:Y:S01]  /*19b0*/  SYNCS.PHASECHK.TRANS64.TRYWAIT P0, [UR5+0x10], R2 ;  /* 0x00001002ff0075a7 */ /* 0x0002a20008001105 */
[----:B------:R-:W-:-:S04]  /*19c0*/  ULEA.HI UR5, UR46, UR46, URZ, 0x1 ;  /* 0x0000002e2e057291 */ /* 0x000fc8000f8f08ff */
[----:B------:R-:W-:-:S04]  /*19d0*/  USHF.L.U32 UR5, UR5, 0x7, URZ ;  /* 0x0000000705057899 */ /* 0x000fc800080006ff */
[----:B------:R-:W-:-:S04]  /*19e0*/  ULOP3.LUT UR35, UR5, 0xffffff00, URZ, 0xc0, !UPT ;  /* 0xffffff0005237892 */ /* 0x000fc8000f8ec0ff */
[----:B------:R-:W-:Y:S01]  /*19f0*/  ULOP3.LUT UR35, UR35, 0x80, UR52, 0xf8, !UPT ;  /* 0x0000008023237892 */ /* 0x000fe2000f8ef834 */
[----:B------:R-:W-:Y:S11]  /*1a00*/  BRA.U !UP0, `(.L_x_25) ;  /* 0x0000000108f07547 */ /* 0x000ff6000b800000 */
[----:B------:R-:W-:Y:S01]  /*1a10*/  UMOV UR29, UR49 ;  /* 0x00000031001d7c82 */ /* 0x000fe20008000000 */
[----:B------:R-:W-:Y:S01]  /*1a20*/  UMOV UR5, UR14 ;  /* 0x0000000e00057c82 */ /* 0x000fe20008000000 */
[----:B------:R-:W-:-:S05]  /*1a30*/  UMOV UR26, 0x40 ;  /* 0x00000040001a7882 */ /* 0x000fca0000000000 */
.L_x_31:
[----:B--2---:R-:W-:Y:S01]  /*1a40*/  @P3 MOV R3, 0x1a000 ;  /* 0x0001a00000033802 */ /* 0x004fe20000000f00 */
[----:B------:R-:W-:Y:S01]  /*1a50*/  ULEA UR33, UR5, UR4, 0x3 ;  /* 0x0000000405217291 */ /* 0x000fe2000f8e18ff */
[----:B--2-4-:R-:W-:Y:S11]  /*1a60*/  @P0 BRA `(.L_x_26) ;  /* 0x00000000000c0947 */ /* 0x014ff60003800000 */
[----:B-1----:R-:W-:Y:S04]  /*1a70*/  SHF.L.U32 R2, R0, 0x1f, RZ ;  /* 0x0000001f00027819 */ /* 0x002fe800000006ff */
[----:B------:R-:W1:Y:S02]  /*1a80*/  SYNCS.PHASECHK.TRANS64.TRYWAIT P0, [UR33+0x10], R2 ;  /* 0x00001002ff0075a7 */ /* 0x000e640008001121 */
[----:B-1----:R-:W-:Y:S05]  /*1a90*/  @!P0 BRA `(.L_x_27) ;  /* 0x0000008800248947 */ /* 0x002fea0003800000 */
.L_x_26:
[----:B------:R2:W-:Y:S01]  /*1aa0*/  @P3 SYNCS.ARRIVE.TRANS64 RZ, [UR33], R3 ;  /* 0x00000003ffff39a7 */ /* 0x0005e20008000021 */
[----:B------:R-:W-:Y:S02]  /*1ab0*/  ULOP3.LUT UR6, UR30, 0x2, URZ, 0xfc, !UPT ;  /* 0x000000021e067892 */ /* 0x000fe4000f8efcff */
[----:B------:R-:W-:Y:S02]  /*1ac0*/  UIADD3 UR29, UPT, UPT, UR29, 0x1, URZ ;  /* 0x000000011d1d7890 */ /* 0x000fe4000fffe0ff */
[----:B------:R-:W-:Y:S02]  /*1ad0*/  UISETP.NE.AND UP0, UPT, UR6, 0x2, UPT ;  /* 0x000000020600788c */ /* 0x000fe4000bf05270 */
[----:B------:R-:W-:Y:S07]  /*1ae0*/  UISETP.NE.AND UP2, UPT, UR29, 0x1, UPT ;  /* 0x000000011d00788c */ /* 0x000fee000bf45270 */
[----:B------:R-:W-:Y:S05]  /*1af0*/  BRA.U UP0, `(.L_x_28) ;  /* 0x0000000100047547 */ /* 0x000fea000b800000 */
[----:B------:R-:W-:Y:S05]  /*1b00*/  BPT.TRAP 0x1 ;  /* 0x000000040000795c */ /* 0x000fea0000300000 */
.L_x_28:
[----:B------:R-:W-:Y:S04]  /*1b10*/  BSSY.RECONVERGENT B0, `(.L_x_29) ;  /* 0x0000003000007945 */ /* 0x000fe80003800200 */
[----:B------:R-:W-:Y:S05]  /*1b20*/  @!P2 BRA `(.L_x_30) ;  /* 0x000000000004a947 */ /* 0x000fea0003800000 */
[----:B------:R-:W-:Y:S05]  /*1b30*/  BPT.TRAP 0x1 ;  /* 0x000000040000795c */ /* 0x000fea0000300000 */
.L_x_30:
[----:B------:R-:W-:Y:S05]  /*1b40*/  BSYNC.RECONVERGENT B0 ;  /* 0x0000000000007941 */ /* 0x000fea0003800200 */
.L_x_29:
[----:B------:R-:W-:Y:S02]  /*1b50*/  UIADD3 UR6, UPT, UPT, UR5, 0x1, URZ ;  /* 0x0000000105067890 */ /* 0x000fe4000fffe0ff */
[----:B------:R-:W-:Y:S02]  /*1b60*/  UIADD3 UR22, UP1, UPT, UR40, 0x80, URZ ;  /* 0x0000008028167890 */ /* 0x000fe4000ff3e0ff */
[----:B------:R-:W-:Y:S02]  /*1b70*/  UISETP.NE.AND UP0, UPT, UR6, 0x2, UPT ;  /* 0x000000020600788c */ /* 0x000fe4000bf05270 */
[----:B------:R-:W-:Y:S02]  /*1b80*/  ULEA UR24, UR5, UR4, 0xf ;  /* 0x0000000405187291 */ /* 0x000fe4000f8e78ff */
[----:B------:R-:W-:Y:S02]  /*1b90*/  USEL UR7, URZ, 0x1, UP0 ;  /* 0x00000001ff077887 */ /* 0x000fe40008000000 */
[----:B------:R-:W-:Y:S02]  /*1ba0*/  USEL UR14, UR6, URZ, UP0 ;  /* 0x000000ff060e7287 */ /* 0x000fe40008000000 */
[----:B------:R-:W-:Y:S02]  /*1bb0*/  ULOP3.LUT UR33, UR33, 0xfefffff8, URZ, 0xc0, !UPT ;  /* 0xfefffff821217892 */ /* 0x000fe4000f8ec0ff */
[----:B------:R-:W-:Y:S01]  /*1bc0*/  ULEA UR6, UR14, UR4, 0x3 ;  /* 0x000000040e067291 */ /* 0x000fe2000f8e18ff */
[----:B------:R-:W-:Y:S01]  /*1bd0*/  LOP3.LUT R0, R0, UR7, RZ, 0x3c, !PT ;  /* 0x0000000700007c12 */ /* 0x000fe2000f8e3cff */
[----:B------:R-:W-:Y:S02]  /*1be0*/  UIADD3 UR34, UPT, UPT, UR26, -0x40, URZ ;  /* 0xffffffc01a227890 */ /* 0x000fe4000fffe0ff */
[----:B------:R-:W-:Y:S01]  /*1bf0*/  UIADD3.X UR23, UPT, UPT, URZ, UR41, URZ, UP1, !UPT ;  /* 0x00000029ff177290 */ /* 0x000fe20008ffe4ff */
[----:B-1----:R-:W-:Y:S01]  /*1c00*/  SHF.L.U32 R2, R0, 0x1f, RZ ;  /* 0x0000001f00027819 */ /* 0x002fe200000006ff */
[----:B------:R-:W-:Y:S01]  /*1c10*/  UIADD3 UR32, UPT, UPT, UR24, 0x14400, URZ ;  /* 0x0001440018207890 */ /* 0x000fe2000fffe0ff */
[----:B------:R-:W-:Y:S02]  /*1c20*/  UMOV UR38, 0x0 ;  /* 0x0000000000267882 */ /* 0x000fe40000000000 */
[----:B------:R3:W4:Y:S01]  /*1c30*/  SYNCS.PHASECHK.TRANS64.TRYWAIT P0, [UR6+0x10], R2 ;  /* 0x00001002ff0075a7 */ /* 0x0007220008001106 */
[----:B------:R-:W-:Y:S01]  /*1c40*/  UMOV UR39, 0x10000000 ;  /* 0x1000000000277882 */ /* 0x000fe20000000000 */
[----:B------:R-:W-:Y:S02]  /*1c50*/  UIADD3 UR24, UPT, UPT, UR24, 0x18400, URZ ;  /* 0x0001840018187890 */ /* 0x000fe4000fffe0ff */
[----:B------:R-:W-:Y:S02]  /*1c60*/  UIADD3 UR6, UP0, UPT, UR40, 0x180, URZ ;  /* 0x0000018028067890 */ /* 0x000fe4000ff1e0ff */
[----:B------:R-:W-:Y:S01]  /*1c70*/  UTMALDG.3D.2CTA [UR32], [UR22], desc[UR38] ;  /* 0x00002620160075b4 */ /* 0x000fe20008211000 */
[----:B------:R-:W-:Y:S01]  /*1c80*/  UIMAD UR8, UR5, 0x5000, UR4 ;  /* 0x00005000050878a4 */ /* 0x000fe2000f8e0204 */
[----:B------:R-:W-:Y:S01]  /*1c90*/  UMOV UR27, UR35 ;  /* 0x00000023001b7c82 */ /* 0x000fe20008000000 */
[----:B------:R-:W-:Y:S01]  /*1ca0*/  UMOV UR28, UR36 ;  /* 0x00000024001c7c82 */ /* 0x000fe20008000000 */
[----:B------:R-:W-:Y:S01]  /*1cb0*/  UMOV UR25, UR33 ;  /* 0x0000002100197c82 */ /* 0x000fe20008000000 */
[----:B------:R-:W-:Y:S01]  /*1cc0*/  UIADD3.X UR7, UPT, UPT, URZ, UR41, URZ, UP0, !UPT ;  /* 0x00000029ff077290 */ /* 0x000fe200087fe4ff */
[----:B------:R1:W-:Y:S01]  /*1cd0*/  UTMALDG.3D.2CTA [UR24], [UR22], desc[UR38] ;  /* 0x00002618160075b4 */ /* 0x0003e20008211000 */
[----:B------:R-:W-:Y:S01]  /*1ce0*/  UIADD3 UR16, UPT, UPT, UR8, 0x24400, URZ ;  /* 0x0002440008107890 */ /* 0x000fe2000fffe0ff */
[----:B------:R-:W-:Y:S01]  /*1cf0*/  UMOV UR20, UR36 ;  /* 0x0000002400147c82 */ /* 0x000fe20008000000 */
[----:B------:R-:W-:Y:S01]  /*1d00*/  UMOV UR17, UR33 ;  /* 0x0000002100117c82 */ /* 0x000fe20008000000 */
[----:B------:R-:W-:Y:S01]  /*1d10*/  UMOV UR18, UR34 ;  /* 0x0000002200127c82 */ /* 0x000fe20008000000 */
[----:B------:R-:W-:Y:S01]  /*1d20*/  UIADD3 UR8, UPT, UPT, UR8, 0x26c00, URZ ;  /* 0x00026c0008087890 */ /* 0x000fe2000fffe0ff */
[----:B------:R-:W-:Y:S01]  /*1d30*/  UMOV UR10, UR26 ;  /* 0x0000001a000a7c82 */ /* 0x000fe20008000000 */
[----:B------:R-:W-:Y:S03]  /*1d40*/  UMOV UR11, UR19 ;  /* 0x00000013000b7c82 */ /* 0x000fe60008000000 */
[----:B------:R3:W-:Y:S01]  /*1d50*/  UTMALDG.3D.2CTA [UR16], [UR6], desc[UR38] ;  /* 0x00002610060075b4 */ /* 0x0007e20008211000 */
[----:B------:R-:W-:Y:S01]  /*1d60*/  UMOV UR12, UR36 ;  /* 0x00000024000c7c82 */ /* 0x000fe20008000000 */
[----:B------:R-:W-:Y:S01]  /*1d70*/  UMOV UR9, UR33 ;  /* 0x0000002100097c82 */ /* 0x000fe20008000000 */
[----:B------:R-:W-:Y:S01]  /*1d80*/  UMOV UR13, UR31 ;  /* 0x0000001f000d7c82 */ /* 0x000fe20008000000 */
[----:B------:R-:W-:Y:S01]  /*1d90*/  UMOV UR5, UR14 ;  /* 0x0000000e00057c82 */ /* 0x000fe20008000000 */
[----:B------:R3:W-:Y:S01]  /*1da0*/  UTMALDG.3D.2CTA [UR8], [UR6], desc[UR38] ;  /* 0x00002608060075b4 */ /* 0x0007e20008211000 */
[----:B-1----:R-:W-:Y:S01]  /*1db0*/  UIADD3 UR26, UPT, UPT, UR26, 0x80, URZ ;  /* 0x000000801a1a7890 */ /* 0x002fe2000fffe0ff */
[----:B---3--:R-:W-:Y:S11]  /*1dc0*/  BRA.U UP2, `(.L_x_31) ;  /* 0xfffffffd021c7547 */ /* 0x008ff6000b83ffff */
.L_x_25:
[----:B------:R-:W-:Y:S01]  /*1dd0*/  ULEA UR5, UR14, UR4, 0x3 ;  /* 0x000000040e057291 */ /* 0x000fe2000f8e18ff */
[----:B-1----:R-:W-:Y:S01]  /*1de0*/  SHF.L.U32 R2, R0, 0x1f, RZ ;  /* 0x0000001f00027819 */ /* 0x002fe200000006ff */
[----:B------:R-:W-:Y:S01]  /*1df0*/  @!P1 SYNCS.ARRIVE.TRANS64.A1T0 RZ, [UR4+0x48], RZ ;  /* 0x000048ffffff99a7 */ /* 0x000fe20008100004 */
[----:B------:R-:W-:-:S06]  /*1e00*/  UISETP.GT.AND UP0, UPT, UR48, UR45, UPT ;  /* 0x0000002d3000728c */ /* 0x000fcc000bf04270 */
[----:B--2-4-:R1:W2:Y:S03]  /*1e10*/  SYNCS.PHASECHK.TRANS64.TRYWAIT P0, [UR5+0x10], R2 ;  /* 0x00001002ff0075a7 */ /* 0x0142a60008001105 */
[----:B------:R-:W-:Y:S05]  /*1e20*/  BRA.U !UP0, `(.L_x_32) ;  /* 0x0000000108e87547 */ /* 0x000fea000b800000 */
[----:B------:R-:W-:Y:S01]  /*1e30*/  UIADD3 UR29, UPT, UPT, UR50, UR13, URZ ;  /* 0x0000000d321d7290 */ /* 0x000fe2000fffe0ff */
[----:B------:R-:W-:-:S11]  /*1e40*/  UMOV UR5, UR14 ;  /* 0x0000000e00057c82 */ /* 0x000fd60008000000 */
.L_x_38:
[----:B--2---:R-:W-:Y:S01]  /*1e50*/  @P3 MOV R3, 0x1a000 ;  /* 0x0001a00000033802 */ /* 0x004fe20000000f00 */
[----:B------:R-:W-:Y:S01]  /*1e60*/  ULEA UR33, UR5, UR4, 0x3 ;  /* 0x0000000405217291 */ /* 0x000fe2000f8e18ff */
[----:B--2-4-:R-:W-:Y:S11]  /*1e70*/  @P0 BRA `(.L_x_33) ;  /* 0x00000000000c0947 */ /* 0x014ff60003800000 */
[----:B-1----:R-:W-:Y:S04]  /*1e80*/  SHF.L.U32 R2, R0, 0x1f, RZ ;  /* 0x0000001f00027819 */ /* 0x002fe800000006ff */
[----:B------:R-:W1:Y:S02]  /*1e90*/  SYNCS.PHASECHK.TRANS64.TRYWAIT P0, [UR33+0x10], R2 ;  /* 0x00001002ff0075a7 */ /* 0x000e640008001121 */
[----:B-1----:R-:W-:Y:S05]  /*1ea0*/  @!P0 BRA `(.L_x_34) ;  /* 0x0000008400388947 */ /* 0x002fea0003800000 */
.L_x_33:
[----:B------:R2:W-:Y:S01]  /*1eb0*/  @P3 SYNCS.ARRIVE.TRANS64 RZ, [UR33], R3 ;  /* 0x00000003ffff39a7 */ /* 0x0005e20008000021 */
[----:B------:R-:W-:Y:S04]  /*1ec0*/  ULOP3.LUT UR6, UR30, 0x2, URZ, 0xfc, !UPT ;  /* 0x000000021e067892 */ /* 0x000fe8000f8efcff */
[----:B------:R-:W-:Y:S09]  /*1ed0*/  UISETP.NE.AND UP0, UPT, UR6, 0x2, UPT ;  /* 0x000000020600788c */ /* 0x000ff2000bf05270 */
[----:B------:R-:W-:Y:S05]  /*1ee0*/  BRA.U UP0, `(.L_x_35) ;  /* 0x0000000100047547 */ /* 0x000fea000b800000 */
[----:B------:R-:W-:Y:S05]  /*1ef0*/  BPT.TRAP 0x1 ;  /* 0x000000040000795c */ /* 0x000fea0000300000 */
.L_x_35:
[----:B------:R-:W-:Y:S04]  /*1f00*/  BSSY.RECONVERGENT B0, `(.L_x_36) ;  /* 0x0000003000007945 */ /* 0x000fe80003800200 */
[----:B------:R-:W-:Y:S05]  /*1f10*/  @!P2 BRA `(.L_x_37) ;  /* 0x000000000004a947 */ /* 0x000fea0003800000 */
[----:B------:R-:W-:Y:S05]  /*1f20*/  BPT.TRAP 0x1 ;  /* 0x000000040000795c */ /* 0x000fea0000300000 */
.L_x_37:
[----:B------:R-:W-:Y:S05]  /*1f30*/  BSYNC.RECONVERGENT B0 ;  /* 0x0000000000007941 */ /* 0x000fea0003800200 */
.L_x_36:
[----:B------:R-:W-:Y:S02]  /*1f40*/  UIADD3 UR6, UPT, UPT, UR5, 0x1, URZ ;  /* 0x0000000105067890 */ /* 0x000fe4000fffe0ff */
[----:B------:R-:W-:Y:S02]  /*1f50*/  ULEA UR24, UR5, UR4, 0xf ;  /* 0x0000000405187291 */ /* 0x000fe4000f8e78ff */
[----:B------:R-:W-:Y:S02]  /*1f60*/  UISETP.NE.AND UP0, UPT, UR6, 0x2, UPT ;  /* 0x000000020600788c */ /* 0x000fe4000bf05270 */
[----:B------:R-:W-:Y:S02]  /*1f70*/  USHF.L.U32 UR34, UR13, 0x7, URZ ;  /* 0x000000070d227899 */ /* 0x000fe400080006ff */
[----:B------:R-:W-:Y:S02]  /*1f80*/  USEL UR7, URZ, 0x1, UP0 ;  /* 0x00000001ff077887 */ /* 0x000fe40008000000 */
[----:B------:R-:W-:Y:S02]  /*1f90*/  USEL UR14, UR6, URZ, UP0 ;  /* 0x000000ff060e7287 */ /* 0x000fe40008000000 */
[----:B------:R-:W-:Y:S02]  /*1fa0*/  ULOP3.LUT UR33, UR33, 0xfefffff8, URZ, 0xc0, !UPT ;  /* 0xfefffff821217892 */ /* 0x000fe4000f8ec0ff */
[----:B------:R-:W-:Y:S01]  /*1fb0*/  ULEA UR6, UR14, UR4, 0x3 ;  /* 0x000000040e067291 */ /* 0x000fe2000f8e18ff */
[----:B------:R-:W-:Y:S01]  /*1fc0*/  LOP3.LUT R0, R0, UR7, RZ, 0x3c, !PT ;  /* 0x0000000700007c12 */ /* 0x000fe2000f8e3cff */
[----:B------:R-:W-:Y:S02]  /*1fd0*/  UIADD3 UR32, UPT, UPT, UR24, 0x14400, URZ ;  /* 0x0001440018207890 */ /* 0x000fe4000fffe0ff */
[----:B------:R-:W-:Y:S01]  /*1fe0*/  UIADD3 UR26, UPT, UPT, UR34, 0x40, URZ ;  /* 0x00000040221a7890 */ /* 0x000fe2000fffe0ff */
[----:B-1----:R-:W-:Y:S01]  /*1ff0*/  SHF.L.U32 R2, R0, 0x1f, RZ ;  /* 0x0000001f00027819 */ /* 0x002fe200000006ff */
[----:B------:R-:W-:Y:S01]  /*2000*/  UIADD3 UR24, UPT, UPT, UR24, 0x18400, URZ ;  /* 0x0001840018187890 */ /* 0x000fe2000fffe0ff */
[----:B------:R-:W-:Y:S02]  /*2010*/  UMOV UR38, 0x0 ;  /* 0x0000000000267882 */ /* 0x000fe40000000000 */
[----:B------:R3:W4:Y:S01]  /*2020*/  SYNCS.PHASECHK.TRANS64.TRYWAIT P0, [UR6+0x10], R2 ;  /* 0x00001002ff0075a7 */ /* 0x0007220008001106 */
[----:B------:R-:W-:Y:S01]  /*2030*/  UIADD3 UR6, UP1, UPT, UR40, 0x80, URZ ;  /* 0x0000008028067890 */ /* 0x000fe2000ff3e0ff */
[----:B------:R-:W-:Y:S01]  /*2040*/  UMOV UR39, 0x10000000 ;  /* 0x1000000000277882 */ /* 0x000fe20000000000 */
[----:B------:R-:W-:Y:S02]  /*2050*/  UIADD3 UR22, UP0, UPT, UR40, 0x180, URZ ;  /* 0x0000018028167890 */ /* 0x000fe4000ff1e0ff */
[----:B------:R-:W-:Y:S01]  /*2060*/  UIADD3.X UR7, UPT, UPT, URZ, UR41, URZ, UP1, !UPT ;  /* 0x00000029ff077290 */ /* 0x000fe20008ffe4ff */
[----:B------:R-:W-:Y:S01]  /*2070*/  UMOV UR27, UR35 ;  /* 0x00000023001b7c82 */ /* 0x000fe20008000000 */
[----:B------:R-:W-:Y:S01]  /*2080*/  UMOV UR28, UR36 ;  /* 0x00000024001c7c82 */ /* 0x000fe20008000000 */
[----:B------:R-:W-:Y:S01]  /*2090*/  UMOV UR25, UR33 ;  /* 0x0000002100197c82 */ /* 0x000fe20008000000 */
[----:B------:R-:W-:Y:S01]  /*20a0*/  UIADD3.X UR23, UPT, UPT, URZ, UR41, URZ, UP0, !UPT ;  /* 0x00000029ff177290 */ /* 0x000fe200087fe4ff */
[----:B------:R-:W-:Y:S01]  /*20b0*/  UMOV UR20, UR36 ;  /* 0x0000002400147c82 */ /* 0x000fe20008000000 */
[----:B------:R-:W-:Y:S03]  /*20c0*/  UMOV UR17, UR33 ;  /* 0x0000002100117c82 */ /* 0x000fe60008000000 */
[----:B------:R3:W-:Y:S01]  /*20d0*/  UTMALDG.3D.2CTA [UR32], [UR6], desc[UR38] ;  /* 0x00002620060075b4 */ /* 0x0007e20008211000 */
[----:B------:R-:W-:Y:S01]  /*20e0*/  UIMAD UR8, UR5, 0x5000, UR4 ;  /* 0x00005000050878a4 */ /* 0x000fe2000f8e0204 */
[----:B------:R-:W-:Y:S01]  /*20f0*/  UMOV UR18, UR34 ;  /* 0x0000002200127c82 */ /* 0x000fe20008000000 */
[----:B------:R-:W-:Y:S02]  /*2100*/  UMOV UR11, UR19 ;  /* 0x00000013000b7c82 */ /* 0x000fe40008000000 */
[----:B------:R-:W-:Y:S02]  /*2110*/  UIADD3 UR16, UPT, UPT, UR8, 0x24400, URZ ;  /* 0x0002440008107890 */ /* 0x000fe4000fffe0ff */
[----:B------:R-:W-:Y:S01]  /*2120*/  UIADD3 UR8, UPT, UPT, UR8, 0x26c00, URZ ;  /* 0x00026c0008087890 */ /* 0x000fe2000fffe0ff */
[----:B------:R3:W-:Y:S01]  /*2130*/  UTMALDG.3D.2CTA [UR24], [UR6], desc[UR38] ;  /* 0x00002618060075b4 */ /* 0x0007e20008211000 */
[----:B------:R-:W-:Y:S01]  /*2140*/  UMOV UR12, UR36 ;  /* 0x00000024000c7c82 */ /* 0x000fe20008000000 */
[----:B------:R-:W-:Y:S01]  /*2150*/  UMOV UR9, UR33 ;  /* 0x0000002100097c82 */ /* 0x000fe20008000000 */
[----:B------:R-:W-:Y:S01]  /*2160*/  UMOV UR10, UR26 ;  /* 0x0000001a000a7c82 */ /* 0x000fe20008000000 */
[----:B------:R-:W-:Y:S01]  /*2170*/  UIADD3 UR13, UPT, UPT, UR13, 0x1, URZ ;  /* 0x000000010d0d7890 */ /* 0x000fe2000fffe0ff */
[----:B------:R-:W-:Y:S01]  /*2180*/  UMOV UR5, UR14 ;  /* 0x0000000e00057c82 */ /* 0x000fe20008000000 */
[----:B------:R3:W-:Y:S02]  /*2190*/  UTMALDG.3D.2CTA [UR16], [UR22], desc[UR38] ;  /* 0x00002610160075b4 */ /* 0x0007e40008211000 */
[----:B------:R-:W-:Y:S01]  /*21a0*/  UISETP.NE.AND UP0, UPT, UR13, UR29, UPT ;  /* 0x0000001d0d00728c */ /* 0x000fe2000bf05270 */
[----:B------:R3:W-:Y:S08]  /*21b0*/  UTMALDG.3D.2CTA [UR8], [UR22], desc[UR38] ;  /* 0x00002608160075b4 */ /* 0x0007f00008211000 */
[----:B---3--:R-:W-:Y:S05]  /*21c0*/  BRA.U UP0, `(.L_x_38) ;  /* 0xfffffffd00207547 */ /* 0x008fea000b83ffff */
.L_x_32:
[C---:B--2---:R-:W-:Y:S01]  /*21d0*/  LEA R3, R9.reuse, UR4, 0x3 ;  /* 0x0000000409037c11 */ /* 0x044fe2000f8e18ff */
[----:B------:R-:W-:Y:S01]  /*21e0*/  NOP ;  /* 0x0000000000007918 */ /* 0x000fe20000000000 */
[----:B-1----:R-:W-:Y:S02]  /*21f0*/  SHF.L.U32 R2, R12, 0x1f, RZ ;  /* 0x0000001f0c027819 */ /* 0x002fe400000006ff */
[----:B------:R-:W-:Y:S02]  /*2200*/  LEA R4, R9, UR4, 0x4 ;  /* 0x0000000409047c11 */ /* 0x000fe4000f8e20ff */
[----:B----4-:R-:W1:Y:S02]  /*2210*/  SYNCS.PHASECHK.TRANS64.TRYWAIT P0, [R3+URZ+0x50], R2 ;  /* 0x00005002030075a7 */ /* 0x010e6400080011ff */
[----:B-1----:R-:W-:Y:S05]  /*2220*/  @!P0 BRA `(.L_x_39) ;  /* 0x0000008000708947 */ /* 0x002fea0003800000 */
.L_x_124:
[----:B------:R-:W2:Y:S01]  /*2230*/  LDS.128 R4, [R4+0xd0] ;  /* 0x0000d00004047984 */ /* 0x000ea20000000c00 */
[----:B------:R-:W-:Y:S01]  /*2240*/  UISETP.GE.AND UP0, UPT, UR21, 0x1, UPT ;  /* 0x000000011500788c */ /* 0x000fe2000bf06270 */
[----:B------:R-:W-:Y:S01]  /*2250*/  @!PT LDS RZ, [RZ] ;  /* 0x00000000fffff984 */ /* 0x000fe20000000800 */
[----:B------:R-:W-:Y:S01]  /*2260*/  @!PT LDS RZ, [RZ] ;  /* 0x00000000fffff984 */ /* 0x000fe20000000800 */
[----:B------:R-:W-:Y:S01]  /*2270*/  @!PT LDS RZ, [RZ] ;  /* 0x00000000fffff984 */ /* 0x000fe20000000800 */
[----:B------:R-:W-:Y:S01]  /*2280*/  @!PT LDS RZ, [RZ] ;  /* 0x00000000fffff984 */ /* 0x000fe20000000800 */
[----:B------:R3:W-:Y:S06]  /*2290*/  MEMBAR.ALL.CTA ;  /* 0x0000000000007992 */ /* 0x0007ec0000008000 */
[----:B---3--:R-:W3:Y:S01]  /*22a0*/  FENCE.VIEW.ASYNC.S ;  /* 0x00000000000073c6 */ /* 0x008ee20000000000 */
[----:B--2---:R-:W-:-:S13]  /*22b0*/  LOP3.LUT P0, RZ, R6, 0x1, RZ, 0xc0, !PT ;  /* 0x0000000106ff7812 */ /* 0x004fda000780c0ff */
[----:B---3--:R-:W-:Y:S01]  /*22c0*/  VOTEU.ANY UP1, P0 ;  /* 0x0000000000ff7886 */ /* 0x008fe20000020100 */
[----:B------:R-:W-:-:S13]  /*22d0*/  PLOP3.LUT P0, PT, PT, PT, UP1, 0x80, 0x8 ;  /* 0x000000000008781c */ /* 0x000fda0003f0f018 */
[----:B-1----:R-:W-:Y:S02]  /*22e0*/  @P0 LOP3.LUT R2, R5, 0xffff, RZ, 0xc0, !PT ;  /* 0x0000ffff05020812 */ /* 0x002fe400078ec0ff */
[----:B------:R-:W-:Y:S02]  /*22f0*/  @P0 MOV R8, R4 ;  /* 0x0000000400080202 */ /* 0x000fe40000000f00 */
[----:B------:R-:W-:Y:S01]  /*2300*/  @P0 R2UR UR6, R2 ;  /* 0x00000000020602ca */ /* 0x000fe200000e0000 */
[----:B------:R-:W-:Y:S01]  /*2310*/  VIADD R2, R3, 0x60 ;  /* 0x0000006003027836 */ /* 0x000fe20000000000 */
[----:B------:R-:W-:Y:S02]  /*2320*/  @P0 SHF.R.U32.HI R4, RZ, 0x10, R5 ;  /* 0x00000010ff040819 */ /* 0x000fe40000011605 */
[----:B------:R-:W-:Y:S02]  /*2330*/  @P0 R2UR UR7, R8 ;  /* 0x00000000080702ca */ /* 0x000fe400000e0000 */
[----:B------:R-:W-:-:S02]  /*2340*/  PRMT R2, RZ, 0x654, R2 ;  /* 0x00000654ff027816 */ /* 0x000fc40000000002 */
[----:B------:R-:W-:Y:S02]  /*2350*/  @P0 R2UR UR5, R4 ;  /* 0x00000000040502ca */ /* 0x000fe400000e0000 */
[----:B------:R1:W-:Y:S03]  /*2360*/  SYNCS.ARRIVE.TRANS64.RED.A1T0 RZ, [R2+URZ], RZ ;  /* 0x000000ff02ff79a7 */ /* 0x0003e600081004ff */
[----:B------:R-:W-:-:S04]  /*2370*/  @UP1 UMOV UR37, UR6 ;  /* 0x0000000600251c82 */ /* 0x000fc80008000000 */
[----:B------:R-:W-:-:S04]  /*2380*/  @UP1 UMOV UR42, UR7 ;  /* 0x00000007002a1c82 */ /* 0x000fc80008000000 */
[----:B------:R-:W-:Y:S01]  /*2390*/  @UP1 UMOV UR36, UR5 ;  /* 0x0000000500241c82 */ /* 0x000fe20008000000 */
[----:B------:R-:W-:Y:S05]  /*23a0*/  BRA.U !UP0, `(.L_x_40) ;  /* 0x0000000108d47547 */ /* 0x000fea000b800000 */
[----:B------:R-:W2:Y:S01]  /*23b0*/  LDCU.128 UR16, c[0x0][0xb10] ;  /* 0x00016200ff1077ac */ /* 0x000ea20008000c00 */
[----:B------:R-:W3:Y:S01]  /*23c0*/  LDCU UR24, c[0x0][0xb20] ;  /* 0x00016400ff1877ac */ /* 0x000ee20008000800 */
[----:B------:R-:W4:Y:S01]  /*23d0*/  LDCU UR20, c[0x0][0xb0c] ;  /* 0x00016180ff1477ac */ /* 0x000f220008000800 */
[----:B------:R-:W1:Y:S01]  /*23e0*/  LDCU.64 UR8, c[0x0][0xb28] ;  /* 0x00016500ff0877ac */ /* 0x000e620008000a00 */
[----:B------:R-:W-:Y:S02]  /*23f0*/  UISETP.NE.AND UP3, UPT, UR21, 0x1, UPT ;  /* 0x000000011500788c */ /* 0x000fe4000bf65270 */
[----:B--2---:R-:W-:Y:S02]  /*2400*/  UIMAD.WIDE.U32 UR6, UR43, UR19, URZ ;  /* 0x000000132b0672a5 */ /* 0x004fe4000f8e00ff */
[----:B------:R-:W-:Y:S02]  /*2410*/  UIMAD.WIDE.U32 UR10, UR44, UR16, URZ ;  /* 0x000000102c0a72a5 */ /* 0x000fe4000f8e00ff */
[----:B------:R-:W-:-:S02]  /*2420*/  UISETP.NE.AND UP0, UPT, UR18, 0x1, UPT ;  /* 0x000000011200788c */ /* 0x000fc4000bf05270 */
[----:B------:R-:W-:Y:S01]  /*2430*/  UIMAD.WIDE.U32 UR22, UR37, UR19, URZ ;  /* 0x00000013251672a5 */ /* 0x000fe2000f8e00ff */
[----:B------:R-:W-:Y:S02]  /*2440*/  UMOV UR6, UR7 ;  /* 0x0000000700067c82 */ /* 0x000fe40008000000 */
[----:B------:R-:W-:Y:S01]  /*2450*/  UMOV UR5, UR11 ;  /* 0x0000000b00057c82 */ /* 0x000fe20008000000 */
[----:B---3--:R-:W-:Y:S02]  /*2460*/  USHF.R.U32.HI UR6, URZ, UR24, UR6 ;  /* 0x00000018ff067299 */ /* 0x008fe40008011606 */
[----:B----4-:R-:W-:Y:S02]  /*2470*/  UISETP.NE.AND UP2, UPT, UR20, 0x1, UPT ;  /* 0x000000011400788c */ /* 0x010fe4000bf45270 */
[----:B------:R-:W-:Y:S02]  /*2480*/  USHF.R.U32.HI UR5, URZ, UR17, UR5 ;  /* 0x00000011ff057299 */ /* 0x000fe40008011605 */
[----:B------:R-:W-:-:S02]  /*2490*/  USEL UR6, UR43, UR6, !UP0 ;  /* 0x000000062b067287 */ /* 0x000fc4000c000000 */
[----:B------:R-:W-:Y:S02]  /*24a0*/  USEL UR7, UR44, UR5, !UP2 ;  /* 0x000000052c077287 */ /* 0x000fe4000d000000 */
[----:B-1----:R-:W-:Y:S01]  /*24b0*/  UIMAD.WIDE.U32 UR10, UR6, UR8, URZ ;  /* 0x00000008060a72a5 */ /* 0x002fe2000f8e00ff */
[----:B------:R-:W-:Y:S01]  /*24c0*/  UMOV UR5, UR23 ;  /* 0x0000001700057c82 */ /* 0x000fe20008000000 */
[----:B------:R-:W-:Y:S02]  /*24d0*/  UIMAD.WIDE.U32 UR12, UR42, UR16, URZ ;  /* 0x000000102a0c72a5 */ /* 0x000fe4000f8e00ff */
[----:B------:R-:W-:-:S03]  /*24e0*/  UIMAD.WIDE.U32 UR22, UR7, UR8, URZ ;  /* 0x00000008071672a5 */ /* 0x000fc6000f8e00ff */
[----:B------:R-:W-:Y:S01]  /*24f0*/  UMOV UR10, UR11 ;  /* 0x0000000b000a7c82 */ /* 0x000fe20008000000 */
[----:B------:R-:W-:Y:S02]  /*2500*/  USHF.R.U32.HI UR5, URZ, UR24, UR5 ;  /* 0x00000018ff057299 */ /* 0x000fe40008011605 */
[----:B------:R-:W-:Y:S01]  /*2510*/  @UP3 USHF.R.U32.HI UR6, URZ, UR9, UR10 ;  /* 0x00000009ff063299 */ /* 0x000fe2000801160a */
[----:B------:R-:W-:Y:S01]  /*2520*/  UMOV UR12, UR13 ;  /* 0x0000000d000c7c82 */ /* 0x000fe20008000000 */
[----:B------:R-:W-:Y:S01]  /*2530*/  UMOV UR22, UR23 ;  /* 0x0000001700167c82 */ /* 0x000fe20008000000 */
[----:B------:R-:W-:Y:S02]  /*2540*/  USHF.R.U32.HI UR17, URZ, UR17, UR12 ;  /* 0x00000011ff117299 */ /* 0x000fe4000801160c */
[----:B------:R-:W-:Y:S02]  /*2550*/  USEL UR5, UR37, UR5, !UP0 ;  /* 0x0000000525057287 */ /* 0x000fe4000c000000 */
[----:B------:R-:W-:-:S02]  /*2560*/  @UP3 USHF.R.U32.HI UR7, URZ, UR9, UR22 ;  /* 0x00000009ff073299 */ /* 0x000fc40008011616 */
[----:B------:R-:W-:Y:S02]  /*2570*/  UIMAD UR10, UR21, UR6, URZ ;  /* 0x00000006150a72a4 */ /* 0x000fe4000f8e02ff */
[----:B------:R-:W-:Y:S02]  /*2580*/  USEL UR6, UR42, UR17, !UP2 ;  /* 0x000000112a067287 */ /* 0x000fe4000d000000 */
[----:B------:R-:W-:Y:S02]  /*2590*/  UIMAD UR12, UR21, UR7, URZ ;  /* 0x00000007150c72a4 */ /* 0x000fe4000f8e02ff */
[----:B------:R-:W-:Y:S02]  /*25a0*/  UISETP.GE.AND UP0, UPT, UR5, UR10, UPT ;  /* 0x0000000a0500728c */ /* 0x000fe4000bf06270 */
[----:B------:R-:W-:Y:S02]  /*25b0*/  UIMAD.WIDE.U32 UR10, UR5, UR8, URZ ;  /* 0x00000008050a72a5 */ /* 0x000fe4000f8e00ff */
[----:B------:R-:W-:-:S02]  /*25c0*/  UISETP.GE.OR UP0, UPT, UR6, UR12, UP0 ;  /* 0x0000000c0600728c */ /* 0x000fc40008706670 */
[----:B------:R-:W-:Y:S02]  /*25d0*/  UIMAD.WIDE.U32 UR12, UR6, UR8, URZ ;  /* 0x00000008060c72a5 */ /* 0x000fe4000f8e00ff */
[----:B------:R-:W-:Y:S01]  /*25e0*/  UIADD3 UR12, UPT, UPT, -UR6, URZ, URZ ;  /* 0x000000ff060c7290 */ /* 0x000fe2000fffe1ff */
[----:B------:R-:W-:Y:S01]  /*25f0*/  UMOV UR10, UR11 ;  /* 0x0000000b000a7c82 */ /* 0x000fe20008000000 */
[----:B------:R-:W-:Y:S02]  /*2600*/  UIADD3 UR11, UPT, UPT, -UR5, URZ, URZ ;  /* 0x000000ff050b7290 */ /* 0x000fe4000fffe1ff */
        /* <DEDUP_REMOVED lines=15> */
.L_x_40:
[----:B------:R-:W2:Y:S02]  /*2700*/  LDCU UR5, c[0x0][0xb30] ;  /* 0x00016600ff0577ac */ /* 0x000ea40008000800 */
[----:B--2---:R-:W-:-:S09]  /*2710*/  UISETP.NE.AND UP0, UPT, UR5, 0x1, UPT ;  /* 0x000000010500788c */ /* 0x004fd2000bf05270 */
[----:B------:R-:W-:Y:S05]  /*2720*/  BRA.U UP0, `(.L_x_41) ;  /* 0x0000000100447547 */ /* 0x000fea000b800000 */
[----:B------:R-:W2:Y:S01]  /*2730*/  LDCU.128 UR16, c[0x0][0xb10] ;  /* 0x00016200ff1077ac */ /* 0x000ea20008000c00 */
[----:B------:R-:W3:Y:S01]  /*2740*/  LDCU UR10, c[0x0][0xb0c] ;  /* 0x00016180ff0a77ac */ /* 0x000ee20008000800 */
[----:B------:R-:W4:Y:S01]  /*2750*/  LDCU UR11, c[0x0][0xb20] ;  /* 0x00016400ff0b77ac */ /* 0x000f220008000800 */
[----:B--2---:R-:W-:Y:S02]  /*2760*/  UIMAD.WIDE.U32 UR8, UR42, UR16, URZ ;  /* 0x000000102a0872a5 */ /* 0x004fe4000f8e00ff */
[----:B------:R-:W-:Y:S02]  /*2770*/  UIMAD.WIDE.U32 UR6, UR37, UR19, URZ ;  /* 0x00000013250672a5 */ /* 0x000fe4000f8e00ff */
[----:B---3--:R-:W-:Y:S02]  /*2780*/  UISETP.NE.AND UP2, UPT, UR10, 0x1, UPT ;  /* 0x000000010a00788c */ /* 0x008fe4000bf45270 */
[----:B------:R-:W-:Y:S01]  /*2790*/  UISETP.NE.AND UP0, UPT, UR18, 0x1, UPT ;  /* 0x000000011200788c */ /* 0x000fe2000bf05270 */
[----:B------:R-:W-:-:S02]  /*27a0*/  UMOV UR8, UR9 ;  /* 0x0000000900087c82 */ /* 0x000fc40008000000 */
[----:B------:R-:W-:Y:S01]  /*27b0*/  UMOV UR5, UR7 ;  /* 0x0000000700057c82 */ /* 0x000fe20008000000 */
[----:B------:R-:W-:Y:S02]  /*27c0*/  USHF.R.U32.HI UR8, URZ, UR17, UR8 ;  /* 0x00000011ff087299 */ /* 0x000fe40008011608 */
[----:B----4-:R-:W-:Y:S02]  /*27d0*/  USHF.R.U32.HI UR5, URZ, UR11, UR5 ;  /* 0x0000000bff057299 */ /* 0x010fe40008011605 */
[----:B------:R-:W-:Y:S02]  /*27e0*/  USEL UR6, UR42, UR8, !UP2 ;  /* 0x000000082a067287 */ /* 0x000fe4000d000000 */
[----:B------:R-:W-:-:S04]  /*27f0*/  USEL UR5, UR37, UR5, !UP0 ;  /* 0x0000000525057287 */ /* 0x000fc8000c000000 */
[----:B------:R-:W-:Y:S02]  /*2800*/  UIADD3 UR7, UPT, UPT, UR6, -UR5, URZ ;  /* 0x8000000506077290 */ /* 0x000fe4000fffe0ff */
[----:B------:R-:W-:Y:S02]  /*2810*/  UIADD3 UR5, UPT, UPT, -UR6, UR5, URZ ;  /* 0x0000000506057290 */ /* 0x000fe4000fffe1ff */
[----:B------:R-:W-:Y:S02]  /*2820*/  UIMAD UR37, UR7, UR18, UR37 ;  /* 0x00000012072572a4 */ /* 0x000fe4000f8e0225 */
[----:B------:R-:W-:-:S12]  /*2830*/  UIMAD UR42, UR5, UR10, UR42 ;  /* 0x0000000a052a72a4 */ /* 0x000fd8000f8e022a */
.L_x_41:
[----:B-1----:R-:W-:Y:S01]  /*2840*/  VIADD R2, R9, 0x1 ;  /* 0x0000000109027836 */ /* 0x002fe20000000000 */
[----:B------:R-:W-:Y:S01]  /*2850*/  PLOP3.LUT P1, PT, PT, PT, PT, 0x80, 0x8 ;  /* 0x000000000008781c */ /* 0x000fe20003f2f070 */
[----:B------:R-:W-:Y:S02]  /*2860*/  UIADD3 UR46, UPT, UPT, UR42, UR60, URZ ;  /* 0x0000003c2a2e7290 */ /* 0x000fe4000fffe0ff */
[----:B------:R-:W-:Y:S01]  /*2870*/  UIADD3 UR47, UPT, UPT, UR37, UR61, URZ ;  /* 0x0000003d252f7290 */ /* 0x000fe2000fffe0ff */
[----:B------:R-:W-:-:S04]  /*2880*/  ISETP.NE.AND P0, PT, R2, 0x2, PT ;  /* 0x000000020200780c */ /* 0x000fc80003f05270 */
[----:B------:R-:W-:Y:S02]  /*2890*/  SEL R3, RZ, 0x1, P0 ;  /* 0x00000001ff037807 */ /* 0x000fe40000000000 */
[----:B------:R-:W-:Y:S02]  /*28a0*/  SEL R9, R2, RZ, P0 ;  /* 0x000000ff02097207 */ /* 0x000fe40000000000 */
[----:B------:R-:W-:Y:S01]  /*28b0*/  LOP3.LUT R12, R12, R3, RZ, 0x3c, !PT ;  /* 0x000000030c0c7212 */ /* 0x000fe200078e3cff */
[----:B------:R-:W-:Y:S06]  /*28c0*/  BRA.U UP1, `(.L_x_42) ;  /* 0xffffffed01d87547 */ /* 0x000fec000b83ffff */
[----:B------:R-:W-:Y:S01]  /*28d0*/  UIADD3 UR5, UPT, UPT, UR4, 0x10, URZ ;  /* 0x0000001004057890 */ /* 0x000fe2000fffe0ff */
[----:B------:R-:W-:-:S03]  /*28e0*/  SHF.L.U32 R2, R0, 0x1f, RZ ;  /* 0x0000001f00027819 */ /* 0x000fc600000006ff */
[----:B------:R-:W-:-:S09]  /*28f0*/  ULEA UR4, UR14, UR5, 0x3 ;  /* 0x000000050e047291 */ /* 0x000fd2000f8e18ff */
[----:B------:R-:W1:Y:S02]  /*2900*/  SYNCS.PHASECHK.TRANS64.TRYWAIT P0, [UR4], R2 ;  /* 0x00000002ff0075a7 */ /* 0x000e640008001104 */
[----:B-1----:R-:W-:Y:S05]  /*2910*/  @!P0 BRA `(.L_x_43) ;  /* 0x0000007800c88947 */ /* 0x002fea0003800000 */
.L_x_126:
[----:B------:R-:W-:-:S04]  /*2920*/  UIADD3 UR4, UPT, UPT, UR14, 0x1, URZ ;  /* 0x000000010e047890 */ /* 0x000fc8000fffe0ff */
[----:B------:R-:W-:-:S04]  /*2930*/  UISETP.NE.AND UP0, UPT, UR4, 0x2, UPT ;  /* 0x000000020400788c */ /* 0x000fc8000bf05270 */
[----:B------:R-:W-:Y:S02]  /*2940*/  USEL UR6, URZ, 0x1, UP0 ;  /* 0x00000001ff067887 */ /* 0x000fe40008000000 */
[----:B------:R-:W-:-:S04]  /*2950*/  USEL UR4, UR4, URZ, UP0 ;  /* 0x000000ff04047287 */ /* 0x000fc80008000000 */
[----:B------:R-:W-:Y:S01]  /*2960*/  ULEA UR4, UR4, UR5, 0x3 ;  /* 0x0000000504047291 */ /* 0x000fe2000f8e18ff */
[----:B-1----:R-:W-:-:S04]  /*2970*/  LOP3.LUT R2, R0, UR6, RZ, 0x3c, !PT ;  /* 0x0000000600027c12 */ /* 0x002fc8000f8e3cff */
[----:B------:R-:W-:Y:S01]  /*2980*/  SHF.L.U32 R2, R2, 0x1f, RZ ;  /* 0x0000001f02027819 */ /* 0x000fe200000006ff */
[----:B------:R-:W-:-:S07]  /*2990*/  IMAD.U32 R0, RZ, RZ, UR4 ;  /* 0x00000004ff007e24 */ /* 0x000fce000f8e00ff */
.L_x_44:
[----:B-1----:R1:W2:Y:S02]  /*29a0*/  SYNCS.PHASECHK.TRANS64.TRYWAIT P0, [R0+URZ], R2 ;  /* 0x00000002000075a7 */ /* 0x0022a400080011ff */
[----:B--2---:R-:W-:Y:S05]  /*29b0*/  @!P0 NANOSLEEP.SYNCS 0x989680 ;  /* 0x009896800000895d */ /* 0x004fea0003900000 */
[----:B------:R-:W2:Y:S02]  /*29c0*/  @!P0 SYNCS.PHASECHK.TRANS64 P0, [R0+URZ], R2 ;  /* 0x00000002000085a7 */ /* 0x000ea400080010ff */
[----:B--2---:R-:W-:Y:S05]  /*29d0*/  @P0 EXIT ;  /* 0x000000000000094d */ /* 0x004fea0003800000 */
[----:B------:R-:W-:Y:S05]  /*29e0*/  BRA `(.L_x_44) ;  /* 0xfffffffc00ec7947 */ /* 0x000fea000383ffff */
.L_x_22:
[----:B------:R-:W-:-:S04]  /*29f0*/  UISETP.NE.AND UP0, UPT, UR15, URZ, UPT ;  /* 0x000000ff0f00728c */ /* 0x000fc8000bf05270 */
[----:B------:R-:W-:-:S09]  /*2a00*/  UISETP.NE.OR UP0, UPT, UR14, 0x1, UP0 ;  /* 0x000000010e00788c */ /* 0x000fd20008705670 */
[----:B------:R-:W-:Y:S05]  /*2a10*/  BRA.U UP0, `(.L_x_45) ;  /* 0x0000000500507547 */ /* 0x000fea000b800000 */
[----:B------:R-:W-:Y:S01]  /*2a20*/  HFMA2 R9, -RZ, RZ, 0, 0 ;  /* 0x00000000ff097431 */ /* 0x000fe200000001ff */
[----:B------:R-:W-:Y:S01]  /*2a30*/  ISETP.GE.U32.AND P2, PT, R14, 0x2, PT ;  /* 0x000000020e00780c */ /* 0x000fe20003f46070 */
[----:B------:R-:W-:Y:S01]  /*2a40*/  IMAD.MOV.U32 R10, RZ, RZ, 0x1 ;  /* 0x00000001ff0a7424 */ /* 0x000fe200078e00ff */
[----:B------:R-:W-:Y:S01]  /*2a50*/  MOV R4, RZ ;  /* 0x000000ff00047202 */ /* 0x000fe20000000f00 */
[----:B------:R-:W-:Y:S01]  /*2a60*/  IMAD.MOV.U32 R12, RZ, RZ, RZ ;  /* 0x000000ffff0c7224 */ /* 0x000fe200078e00ff */
[----:B------:R-:W-:Y:S01]  /*2a70*/  UMOV UR4, 0x400 ;  /* 0x0000040000047882 */ /* 0x000fe20000000000 */
[----:B------:R-:W-:Y:S01]  /*2a80*/  IMAD.MOV.U32 R11, RZ, RZ, RZ ;  /* 0x000000ffff0b7224 */ /* 0x000fe200078e00ff */
[----:B------:R-:W-:Y:S01]  /*2a90*/  ULEA UR15, UR15, UR4, 0x18 ;  /* 0x000000040f0f7291 */ /* 0x000fe2000f8ec0ff */
[----:B------:R-:W-:-:S11]  /*2aa0*/  UMOV UR5, URZ ;  /* 0x000000ff00057c82 */ /* 0x000fd60008000000 */
.L_x_49:
[----:B------:R-:W-:Y:S02]  /*2ab0*/  LEA R0, R4, UR15, 0x3 ;  /* 0x0000000f04007c11 */ /* 0x000fe4000f8e18ff */
[----:B------:R-:W-:-:S03]  /*2ac0*/  SHF.L.U32 R2, R11, 0x1f, RZ ;  /* 0x0000001f0b027819 */ /* 0x000fc600000006ff */
[----:B------:R-:W-:Y:S01]  /*2ad0*/  VIADD R3, R0, 0xb0 ;  /* 0x000000b000037836 */ /* 0x000fe20000000000 */
[----:B------:R-:W1:Y:S02]  /*2ae0*/  SYNCS.PHASECHK.TRANS64.TRYWAIT P0, [R0+URZ+0xa0], R2 ;  /* 0x0000a002000075a7 */ /* 0x000e6400080011ff */
[----:B-1----:R-:W-:Y:S05]  /*2af0*/  @!P0 BRA `(.L_x_46) ;  /* 0x0000007800688947 */ /* 0x002fea0003800000 */
.L_x_127:
[----:B------:R-:W-:Y:S01]  /*2b00*/  ULEA UR4, UR5, UR15, 0x3 ;  /* 0x0000000f05047291 */ /* 0x000fe2000f8e18ff */
[----:B-1----:R-:W-:Y:S01]  /*2b10*/  PRMT R0, RZ, 0x654, R3 ;  /* 0x00000654ff007816 */ /* 0x002fe20000000003 */
[----:B------:R-:W-:Y:S01]  /*2b20*/  @!P2 IMAD.MOV.U32 R5, RZ, RZ, 0x10 ;  /* 0x00000010ff05a424 */ /* 0x000fe200078e00ff */
[----:B------:R-:W-:Y:S01]  /*2b30*/  SHF.L.U32 R2, R10, 0x1f, RZ ;  /* 0x0000001f0a027819 */ /* 0x000fe200000006ff */
[----:B------:R-:W-:Y:S01]  /*2b40*/  UIADD3 UR6, UPT, UPT, UR4, 0x50, URZ ;  /* 0x0000005004067890 */ /* 0x000fe2000fffe0ff */
[----:B------:R1:W-:Y:S04]  /*2b50*/  SYNCS.ARRIVE.TRANS64.RED.A1T0 RZ, [R0+URZ], RZ ;  /* 0x000000ff00ff79a7 */ /* 0x0003e800081004ff */
[----:B------:R-:W2:Y:S01]  /*2b60*/  SYNCS.PHASECHK.TRANS64.TRYWAIT P0, [UR4+0x60], R2 ;  /* 0x00006002ff0075a7 */ /* 0x000ea20008001104 */
[----:B-1----:R-:W-:-:S05]  /*2b70*/  IMAD.U32 R0, RZ, RZ, UR6 ;  /* 0x00000006ff007e24 */ /* 0x002fca000f8e00ff */
[----:B------:R-:W-:Y:S01]  /*2b80*/  PRMT R0, R14, 0x654, R0 ;  /* 0x000006540e007816 */ /* 0x000fe20000000000 */
[----:B--2---:R-:W-:Y:S06]  /*2b90*/  @!P0 BRA `(.L_x_47) ;  /* 0x0000007800548947 */ /* 0x004fec0003800000 */
.L_x_129:
[----:B------:R-:W-:Y:S01]  /*2ba0*/  ULEA UR6, UR5, UR15, 0x4 ;  /* 0x0000000f05067291 */ /* 0x000fe2000f8e20ff */
[----:B------:R-:W-:Y:S01]  /*2bb0*/  SEL R13, R0, R13, !P2 ;  /* 0x0000000d000d7207 */ /* 0x000fe20005000000 */
[----:B------:R-:W-:Y:S01]  /*2bc0*/  UIADD3 UR7, UPT, UPT, UR4, 0x50, URZ ;  /* 0x0000005004077890 */ /* 0x000fe2000fffe0ff */
[----:B------:R-:W-:Y:S01]  /*2bd0*/  LEA R0, R9, UR15, 0x3 ;  /* 0x0000000f09007c11 */ /* 0x000fe2000f8e18ff */
[----:B------:R-:W-:Y:S01]  /*2be0*/  UIADD3 UR6, UPT, UPT, UR6, 0xd0, URZ ;  /* 0x000000d006067890 */ /* 0x000fe2000fffe0ff */
[----:B-1----:R-:W-:Y:S01]  /*2bf0*/  SHF.L.U32 R2, R12, 0x1f, RZ ;  /* 0x0000001f0c027819 */ /* 0x002fe200000006ff */
[----:B------:R1:W-:Y:S01]  /*2c00*/  @!P2 SYNCS.ARRIVE.TRANS64.RED RZ, [R13+URZ], R5 ;  /* 0x000000050dffa9a7 */ /* 0x0003e200080004ff */
[----:B------:R-:W-:Y:S01]  /*2c10*/  UIADD3 UR4, UPT, UPT, UR5, 0x1, URZ ;  /* 0x0000000105047890 */ /* 0x000fe2000fffe0ff */
[----:B------:R-:W-:-:S03]  /*2c20*/  VIADD R8, R4, 0x1 ;  /* 0x0000000104087836 */ /* 0x000fc60000000000 */
[----:B------:R-:W-:Y:S02]  /*2c30*/  UISETP.NE.AND UP0, UPT, UR4, 0x2, UPT ;  /* 0x000000020400788c */ /* 0x000fe4000bf05270 */
[----:B------:R-:W-:Y:S06]  /*2c40*/  UGETNEXTWORKID.BROADCAST [UR6], [UR7] ;  /* 0x00000000060073ca */ /* 0x000fec0008000100 */
[----:B------:R-:W-:Y:S01]  /*2c50*/  USEL UR6, URZ, 0x1, UP0 ;  /* 0x00000001ff067887 */ /* 0x000fe20008000000 */
[----:B------:R-:W-:Y:S01]  /*2c60*/  ISETP.NE.AND P0, PT, R8, 0x2, PT ;  /* 0x000000020800780c */ /* 0x000fe20003f05270 */
[----:B------:R-:W-:Y:S01]  /*2c70*/  USEL UR5, UR4, URZ, UP0 ;  /* 0x000000ff04057287 */ /* 0x000fe20008000000 */
[----:B------:R-:W2:Y:S03]  /*2c80*/  SYNCS.PHASECHK.TRANS64.TRYWAIT P1, [R0+URZ+0x50], R2 ;  /* 0x00005002000075a7 */ /* 0x000ea600080211ff */
[----:B------:R-:W-:Y:S01]  /*2c90*/  LOP3.LUT R10, R10, UR6, RZ, 0x3c, !PT ;  /* 0x000000060a0a7c12 */ /* 0x000fe2000f8e3cff */
[----:B-12---:R-:W-:Y:S07]  /*2ca0*/  @!P1 BRA `(.L_x_48) ;  /* 0x0000007800289947 */ /* 0x006fee0003800000 */
.L_x_130:
[----:B-1----:R-:W-:Y:S01]  /*2cb0*/  LEA R2, R9, UR15, 0x4 ;  /* 0x0000000f09027c11 */ /* 0x002fe2000f8e20ff */
[----:B------:R-:W-:-:S04]  /*2cc0*/  VIADD R0, R0, 0x60 ;  /* 0x0000006000007836 */ /* 0x000fc80000000000 */
[----:B------:R1:W2:Y:S01]  /*2cd0*/  LDS.128 R4, [R2+0xd0] ;  /* 0x0000d00002047984 */ /* 0x0002a20000000c00 */
[----:B------:R-:W-:Y:S01]  /*2ce0*/  PRMT R0, RZ, 0x654, R0 ;  /* 0x00000654ff007816 */ /* 0x000fe20000000000 */
[----:B------:R-:W-:Y:S01]  /*2cf0*/  @!PT LDS RZ, [RZ] ;  /* 0x00000000fffff984 */ /* 0x000fe20000000800 */
[----:B------:R-:W-:Y:S01]  /*2d00*/  @!PT LDS RZ, [RZ] ;  /* 0x00000000fffff984 */ /* 0x000fe20000000800 */
[----:B------:R-:W-:Y:S01]  /*2d10*/  @!PT LDS RZ, [RZ] ;  /* 0x00000000fffff984 */ /* 0x000fe20000000800 */
[----:B------:R-:W-:Y:S01]  /*2d20*/  @!PT LDS RZ, [RZ] ;  /* 0x00000000fffff984 */ /* 0x000fe20000000800 */
[----:B------:R3:W-:Y:S06]  /*2d30*/  MEMBAR.ALL.CTA ;  /* 0x0000000000007992 */ /* 0x0007ec0000008000 */
[----:B---3--:R-:W3:Y:S01]  /*2d40*/  FENCE.VIEW.ASYNC.S ;  /* 0x00000000000073c6 */ /* 0x008ee20000000000 */
[----:B-1----:R-:W-:-:S04]  /*2d50*/  SEL R2, RZ, 0x1, P0 ;  /* 0x00000001ff027807 */ /* 0x002fc80000000000 */
[----:B------:R-:W-:Y:S01]  /*2d60*/  LOP3.LUT R11, R11, R2, RZ, 0x3c, !PT ;  /* 0x000000020b0b7212 */ /* 0x000fe200078e3cff */
[----:B---3--:R1:W-:Y:S01]  /*2d70*/  SYNCS.ARRIVE.TRANS64.RED.A1T0 RZ, [R0+URZ], RZ ;  /* 0x000000ff00ff79a7 */ /* 0x0083e200081004ff */
[----:B--2---:R-:W-:Y:S02]  /*2d80*/  LOP3.LUT P3, RZ, R6, 0x1, RZ, 0xc0, !PT ;  /* 0x0000000106ff7812 */ /* 0x004fe4000786c0ff */
[----:B------:R-:W-:Y:S01]  /*2d90*/  SEL R4, R8, RZ, P0 ;  /* 0x000000ff08047207 */ /* 0x000fe20000000000 */
[----:B-1----:R-:W-:-:S05]  /*2da0*/  VIADD R0, R9, 0x1 ;  /* 0x0000000109007836 */ /* 0x002fca0000000000 */
[----:B------:R-:W-:-:S04]  /*2db0*/  ISETP.NE.AND P1, PT, R0, 0x2, PT ;  /* 0x000000020000780c */ /* 0x000fc80003f25270 */
[----:B------:R-:W-:Y:S02]  /*2dc0*/  SEL R3, RZ, 0x1, P1 ;  /* 0x00000001ff037807 */ /* 0x000fe40000800000 */
[----:B------:R-:W-:Y:S02]  /*2dd0*/  SEL R9, R0, RZ, P1 ;  /* 0x000000ff00097207 */ /* 0x000fe40000800000 */
[----:B------:R-:W-:Y:S01]  /*2de0*/  LOP3.LUT R12, R12, R3, RZ, 0x3c, !PT ;  /* 0x000000030c0c7212 */ /* 0x000fe200078e3cff */
[----:B------:R-:W-:Y:S06]  /*2df0*/  @P3 BRA `(.L_x_49) ;  /* 0xfffffffc002c3947 */ /* 0x000fec000383ffff */
[----:B------:R-:W-:Y:S01]  /*2e00*/  ULEA UR4, UR5, UR15, 0x3 ;  /* 0x0000000f05047291 */ /* 0x000fe2000f8e18ff */
[----:B------:R-:W-:-:S08]  /*2e10*/  SHF.L.U32 R0, R10, 0x1f, RZ ;  /* 0x0000001f0a007819 */ /* 0x000fd000000006ff */
[----:B------:R-:W1:Y:S02]  /*2e20*/  SYNCS.PHASECHK.TRANS64 P0, [UR4+0x60], R0 ;  /* 0x00006000ff0075a7 */ /* 0x000e640008001004 */
[----:B-1----:R-:W-:Y:S05]  /*2e30*/  @P0 BRA `(.L_x_50) ;  /* 0x0000000000080947 */ /* 0x002fea0003800000 */
[----:B------:R-:W1:Y:S02]  /*2e40*/  SYNCS.PHASECHK.TRANS64.TRYWAIT P0, [UR4+0x60], R0 ;  /* 0x00006000ff0075a7 */ /* 0x000e640008001104 */
[----:B-1----:R-:W-:Y:S05]  /*2e50*/  @!P0 BRA `(.L_x_51) ;  /* 0x0000007400d08947 */ /* 0x002fea0003800000 */
.L_x_50:
[----:B------:R-:W-:-:S04]  /*2e60*/  UIADD3 UR6, UPT, UPT, UR5, 0x1, URZ ;  /* 0x0000000105067890 */ /* 0x000fc8000fffe0ff */
[----:B------:R-:W-:-:S04]  /*2e70*/  UISETP.NE.AND UP0, UPT, UR6, 0x2, UPT ;  /* 0x000000020600788c */ /* 0x000fc8000bf05270 */
[----:B------:R-:W-:Y:S02]  /*2e80*/  USEL UR7, URZ, 0x1, UP0 ;  /* 0x00000001ff077887 */ /* 0x000fe40008000000 */
[----:B------:R-:W-:-:S04]  /*2e90*/  USEL UR6, UR6, URZ, UP0 ;  /* 0x000000ff06067287 */ /* 0x000fc80008000000 */
[----:B------:R-:W-:Y:S01]  /*2ea0*/  ULEA UR6, UR6, UR15, 0x3 ;  /* 0x0000000f06067291 */ /* 0x000fe2000f8e18ff */
[----:B-1----:R-:W-:-:S04]  /*2eb0*/  LOP3.LUT R2, R10, UR7, RZ, 0x3c, !PT ;  /* 0x000000070a027c12 */ /* 0x002fc8000f8e3cff */
[----:B------:R-:W-:-:S04]  /*2ec0*/  SHF.L.U32 R0, R2, 0x1f, RZ ;  /* 0x0000001f02007819 */ /* 0x000fc800000006ff */
[----:B------:R-:W1:Y:S02]  /*2ed0*/  SYNCS.PHASECHK.TRANS64 P0, [UR6+0x60], R0 ;  /* 0x00006000ff0075a7 */ /* 0x000e640008001006 */
[----:B-1----:R-:W-:Y:S05]  /*2ee0*/  @P0 EXIT ;  /* 0x000000000000094d */ /* 0x002fea0003800000 */
[----:B------:R-:W-:Y:S02]  /*2ef0*/  SHF.L.U32 R2, R2, 0x1f, RZ ;  /* 0x0000001f02027819 */ /* 0x000fe400000006ff */
[----:B------:R-:W-:-:S07]  /*2f00*/  MOV R0, UR6 ;  /* 0x0000000600007c02 */ /* 0x000fce0008000f00 */
.L_x_52:
[----:B-1----:R1:W2:Y:S02]  /*2f10*/  SYNCS.PHASECHK.TRANS64.TRYWAIT P0, [R0+URZ+0x60], R2 ;  /* 0x00006002000075a7 */ /* 0x0022a400080011ff */
[----:B--2---:R-:W-:Y:S05]  /*2f20*/  @!P0 NANOSLEEP.SYNCS 0x989680 ;  /* 0x009896800000895d */ /* 0x004fea0003900000 */
[----:B------:R-:W2:Y:S02]  /*2f30*/  @!P0 SYNCS.PHASECHK.TRANS64 P0, [R0+URZ+0x60], R2 ;  /* 0x00006002000085a7 */ /* 0x000ea400080010ff */
[----:B--2---:R-:W-:Y:S05]  /*2f40*/  @P0 EXIT ;  /* 0x000000000000094d */ /* 0x004fea0003800000 */
[----:B------:R-:W-:Y:S05]  /*2f50*/  BRA `(.L_x_52) ;  /* 0xfffffffc00ec7947 */ /* 0x000fea000383ffff */
.L_x_45:
[----:B------:R-:W-:Y:S05]  /*2f60*/  BRA.U UP5, `(.L_x_53) ;  /* 0x0000001505287547 */ /* 0x000fea000b800000 */
[----:B------:R-:W-:Y:S01]  /*2f70*/  UMOV UR5, 0x40 ;  /* 0x0000004000057882 */ /* 0x000fe20000000000 */
[----:B------:R-:W-:Y:S01]  /*2f80*/  NOP ;  /* 0x0000000000007918 */ /* 0x000fe20000000000 */
[----:B------:R-:W-:Y:S01]  /*2f90*/  ULEA UR5, UR15, UR5, 0x18 ;  /* 0x000000050f057291 */ /* 0x000fe2000f8ec0ff */
[----:B------:R-:W-:Y:S02]  /*2fa0*/  UMOV UR4, 0x400 ;  /* 0x0000040000047882 */ /* 0x000fe40000000000 */
[----:B------:R-:W-:-:S06]  /*2fb0*/  ULEA UR15, UR15, UR4, 0x18 ;  /* 0x000000040f0f7291 */ /* 0x000fcc000f8ec0ff */
[----:B------:R-:W1:Y:S02]  /*2fc0*/  LDS.U8 R0, [UR5+0x1c] ;  /* 0x00001c05ff007984 */ /* 0x000e640008000000 */
[----:B-1----:R-:W-:-:S13]  /*2fd0*/  ISETP.NE.AND P0, PT, R0, RZ, PT ;  /* 0x000000ff0000720c */ /* 0x002fda0003f05270 */
[----:B------:R-:W-:Y:S05]  /*2fe0*/  @P0 BRA `(.L_x_54) ;  /* 0x0000000400080947 */ /* 0x000fea0003800000 */
[----:B------:R-:W-:Y:S02]  /*2ff0*/  UISETP.NE.U32.AND UP1, UPT, UR70, 0x1, UPT ;  /* 0x000000014600788c */ /* 0x000fe4000bf25070 */
[----:B------:R-:W-:-:S07]  /*3000*/  UIADD3 UR6, UPT, UPT, UR5, 0x8, URZ ;  /* 0x0000000805067890 */ /* 0x000fce000fffe0ff */
[----:B------:R-:W-:Y:S05]  /*3010*/  BRA.U !UP1, `(.L_x_55) ;  /* 0x00000001099c7547 */ /* 0x000fea000b800000 */
[----:B------:R-:W-:Y:S01]  /*3020*/  ELECT P0, URZ, PT ;  /* 0x0000000000ff782f */ /* 0x000fe20003800000 */
[----:B------:R-:W-:-:S12]  /*3030*/  BSSY B0, `(.L_x_55) ;  /* 0x0000025000007945 */ /* 0x000fd80003800000 */
[----:B------:R-:W-:Y:S05]  /*3040*/  @!P0 BRA `(.L_x_56) ;  /* 0x00000000008c8947 */ /* 0x000fea0003800000 */
[----:B------:R-:W-:-:S05]  /*3050*/  UMOV UR4, 0x10 ;  /* 0x0000001000047882 */ /* 0x000fca0000000000 */
[----:B------:R-:W-:Y:S04]  /*3060*/  DEPBAR.LE SB1, 0x36 ;  /* 0x00009d800000791a */ /* 0x000fe80000000000 */
[----:B------:R-:W1:Y:S02]  /*3070*/  UTCATOMSWS.2CTA.FIND_AND_SET.ALIGN UP0, UR4, UR4 ;  /* 0x00000004000475e3 */ /* 0x000e640008200800 */
[----:B-1----:R-:W-:Y:S01]  /*3080*/  MOV R0, UR4 ;  /* 0x0000000400007c02 */ /* 0x002fe20008000f00 */
[----:B------:R-:W-:Y:S06]  /*3090*/  BRA.U UP0, `(.L_x_57) ;  /* 0x0000000100187547 */ /* 0x000fec000b800000 */
.L_x_58:
[----:B------:R-:W-:Y:S05]  /*30a0*/  NANOSLEEP 0x64 ;  /* 0x000000640000795d */ /* 0x000fea0003800000 */
[----:B------:R-:W-:-:S05]  /*30b0*/  UMOV UR4, 0x10 ;  /* 0x0000001000047882 */ /* 0x000fca0000000000 */
[----:B------:R-:W-:Y:S04]  /*30c0*/  DEPBAR.LE SB1, 0x36 ;  /* 0x00009d800000791a */ /* 0x000fe80000000000 */
[----:B------:R-:W1:Y:S02]  /*30d0*/  UTCATOMSWS.2CTA.FIND_AND_SET.ALIGN UP0, UR4, UR4 ;  /* 0x00000004000475e3 */ /* 0x000e640008200800 */
[----:B-1----:R-:W-:Y:S01]  /*30e0*/  MOV R0, UR4 ;  /* 0x0000000400007c02 */ /* 0x002fe20008000f00 */
[----:B------:R-:W-:Y:S05]  /*30f0*/  BRA.U !UP0, `(.L_x_58) ;  /* 0xfffffffd08e87547 */ /* 0x000fea000b83ffff */
.L_x_57:
[----:B------:R-:W1:Y:S01]  /*3100*/  LDS R2, [UR5+0x10] ;  /* 0x00001005ff027984 */ /* 0x000e620008000800 */
[----:B------:R-:W-:Y:S01]  /*3110*/  IMAD.U32 R3, RZ, RZ, UR15 ;  /* 0x0000000fff037e24 */ /* 0x000fe2000f8e00ff */
[----:B------:R-:W-:-:S03]  /*3120*/  MOV R4, UR69 ;  /* 0x0000004500047c02 */ /* 0x000fc60008000f00 */
[----:B------:R-:W-:Y:S01]  /*3130*/  VIADD R3, R3, 0xf0 ;  /* 0x000000f003037836 */ /* 0x000fe20000000000 */
[----:B-1----:R-:W-:-:S04]  /*3140*/  SHF.L.U32 R2, R2, 0x1f, RZ ;  /* 0x0000001f02027819 */ /* 0x002fc800000006ff */
[----:B------:R-:W1:Y:S02]  /*3150*/  SYNCS.PHASECHK.TRANS64.TRYWAIT P0, [UR5+0x8], R2 ;  /* 0x00000802ff0075a7 */ /* 0x000e640008001105 */
[----:B-1----:R-:W-:Y:S05]  /*3160*/  @P0 BRA `(.L_x_59) ;  /* 0x0000000000080947 */ /* 0x002fea0003800000 */
[----:B------:R-:W1:Y:S02]  /*3170*/  SYNCS.PHASECHK.TRANS64.TRYWAIT P0, [UR5+0x8], R2 ;  /* 0x00000802ff0075a7 */ /* 0x000e640008001105 */
[----:B-1----:R-:W-:Y:S05]  /*3180*/  @!P0 BRA `(.L_x_60) ;  /* 0x00000074001c8947 */ /* 0x002fea0003800000 */
.L_x_59:
[----:B------:R-:W-:Y:S01]  /*3190*/  HFMA2 R9, -RZ, RZ, 0, 5.9604644775390625e-08 ;  /* 0x00000001ff097431 */ /* 0x000fe200000001ff */
[----:B------:R-:W-:Y:S01]  /*31a0*/  UPRMT UR4, UR69, 0x654, UR6 ;  /* 0x0000065445047896 */ /* 0x000fe20008000006 */
[----:B------:R-:W-:Y:S01]  /*31b0*/  PRMT R4, R4, 0x654, R3 ;  /* 0x0000065404047816 */ /* 0x000fe20000000003 */
[----:B------:R-:W-:Y:S02]  /*31c0*/  IMAD.MOV.U32 R3, RZ, RZ, 0xffff ;  /* 0x0000ffffff037424 */ /* 0x000fe400078e00ff */
[----:B------:R-:W-:Y:S02]  /*31d0*/  IMAD.MOV.U32 R10, RZ, RZ, 0x4 ;  /* 0x00000004ff0a7424 */ /* 0x000fe400078e00ff */
[----:B------:R-:W-:Y:S01]  /*31e0*/  IMAD.SHL.U32 R6, R0, 0x20, RZ ;  /* 0x0000002000067824 */ /* 0x000fe200078e00ff */
[----:B-1----:R-:W-:Y:S02]  /*31f0*/  MOV R5, UR4 ;  /* 0x0000000400057c02 */ /* 0x002fe40008000f00 */
[-C--:B------:R-:W-:Y:S01]  /*3200*/  SHF.L.U32 R3, R3, R0.reuse, RZ ;  /* 0x0000000003037219 */ /* 0x080fe200000006ff */
[----:B------:R1:W-:Y:S01]  /*3210*/  SYNCS.ARRIVE.TRANS64.RED RZ, [UR4], R10 ;  /* 0x0000000affff79a7 */ /* 0x0003e20008000404 */
[----:B------:R-:W-:Y:S01]  /*3220*/  SHF.L.U32 R2, R9, R0, RZ ;  /* 0x0000000009027219 */ /* 0x000fe200000006ff */
[----:B------:R1:W-:Y:S04]  /*3230*/  STS [UR15+0xf0], R6 ;  /* 0x0000f006ff007988 */ /* 0x0003e8000800080f */
[----:B------:R1:W-:Y:S04]  /*3240*/  STAS [R4.64], R0 ;  /* 0x0000000004007dbd */ /* 0x0003e8000c0008ff */
[----:B------:R1:W-:Y:S04]  /*3250*/  ATOMS.OR RZ, [UR5+0x14], R3 ;  /* 0x00001403ffff798c */ /* 0x0003e8000b000005 */
[----:B------:R1:W-:Y:S04]  /*3260*/  ATOMS.OR RZ, [UR5+0x18], R2 ;  /* 0x00001802ffff798c */ /* 0x0003e8000b000005 */
[----:B------:R1:W-:Y:S02]  /*3270*/  ATOMS.XOR RZ, [UR5+0x10], R9 ;  /* 0x00001009ffff798c */ /* 0x0003e4000b800005 */
.L_x_56:
[----:B------:R-:W-:Y:S05]  /*3280*/  BSYNC B0 ;  /* 0x0000000000007941 */ /* 0x000fea0003800000 */
.L_x_55:
[----:B------:R-:W-:Y:S05]  /*3290*/  BRA.U UP1, `(.L_x_61) ;  /* 0x00000001016c7547 */ /* 0x000fea000b800000 */
[----:B------:R-:W-:-:S03]  /*32a0*/  UMOV UR4, 0xffffffff ;  /* 0xffffffff00047882 */ /* 0x000fc60000000000 */
[----:B------:R-:W-:Y:S05]  /*32b0*/  BRA.DIV UR4, `(.L_x_62) ;  /* 0x0000007204e87947 */ /* 0x000fea000b800000 */
[----:B------:R-:W-:-:S13]  /*32c0*/  ELECT P6, URZ, PT ;  /* 0x0000000000ff782f */ /* 0x000fda00038c0000 */
.L_x_134:
[----:B------:R-:W-:Y:S05]  /*32d0*/  @!P6 BRA `(.L_x_61) ;  /* 0x00000000005ce947 */ /* 0x000fea0003800000 */
[----:B-1----:R-:W1:Y:S02]  /*32e0*/  LDS R0, [UR5+0x10] ;  /* 0x00001005ff007984 */ /* 0x002e640008000800 */
[----:B-1----:R-:W-:-:S04]  /*32f0*/  SHF.L.U32 R0, R0, 0x1f, RZ ;  /* 0x0000001f00007819 */ /* 0x002fc800000006ff */
[----:B------:R-:W1:Y:S02]  /*3300*/  SYNCS.PHASECHK.TRANS64.TRYWAIT P0, [UR5+0x8], R0 ;  /* 0x00000800ff0075a7 */ /* 0x000e640008001105 */
[----:B-1----:R-:W-:Y:S05]  /*3310*/  @P0 BRA `(.L_x_63) ;  /* 0x0000000000080947 */ /* 0x002fea0003800000 */
[----:B------:R-:W1:Y:S02]  /*3320*/  SYNCS.PHASECHK.TRANS64.TRYWAIT P0, [UR5+0x8], R0 ;  /* 0x00000800ff0075a7 */ /* 0x000e640008001105 */
[----:B-1----:R-:W-:Y:S05]  /*3330*/  @!P0 BRA `(.L_x_64) ;  /* 0x0000007000e88947 */ /* 0x002fea0003800000 */
.L_x_63:
[----:B-1----:R-:W1:Y:S01]  /*3340*/  LDS R0, [UR15+0xf0] ;  /* 0x0000f00fff007984 */ /* 0x002e620008000800 */
[----:B------:R-:W-:Y:S02]  /*3350*/  HFMA2 R4, -RZ, RZ, 0, 5.9604644775390625e-08 ;  /* 0x00000001ff047431 */ /* 0x000fe400000001ff */
[----:B------:R-:W-:Y:S01]  /*3360*/  IMAD.MOV.U32 R2, RZ, RZ, 0xffff ;  /* 0x0000ffffff027424 */ /* 0x000fe200078e00ff */
[----:B------:R-:W-:Y:S01]  /*3370*/  UPRMT UR4, UR69, 0x654, UR6 ;  /* 0x0000065445047896 */ /* 0x000fe20008000006 */
[----:B-1----:R-:W-:-:S03]  /*3380*/  IMAD.SHL.U32 R3, R0, 0x20, RZ ;  /* 0x0000002000037824 */ /* 0x002fc600078e00ff */
[-C--:B------:R-:W-:Y:S02]  /*3390*/  SHF.L.U32 R2, R2, R0.reuse, RZ ;  /* 0x0000000002027219 */ /* 0x080fe400000006ff */
[----:B------:R-:W-:Y:S01]  /*33a0*/  SHF.L.U32 R0, R4, R0, RZ ;  /* 0x0000000004007219 */ /* 0x000fe200000006ff */
[----:B------:R2:W-:Y:S04]  /*33b0*/  STS [UR15+0xf0], R3 ;  /* 0x0000f003ff007988 */ /* 0x0005e8000800080f */
[----:B------:R2:W-:Y:S04]  /*33c0*/  ATOMS.OR RZ, [UR5+0x14], R2 ;  /* 0x00001402ffff798c */ /* 0x0005e8000b000005 */
[----:B------:R2:W-:Y:S01]  /*33d0*/  ATOMS.OR RZ, [UR5+0x18], R0 ;  /* 0x00001800ffff798c */ /* 0x0005e2000b000005 */
[----:B------:R-:W-:Y:S03]  /*33e0*/  SYNCS.ARRIVE.TRANS64.RED.A1T0 RZ, [UR4], RZ ;  /* 0x000000ffffff79a7 */ /* 0x000fe60008100404 */
[----:B------:R2:W-:Y:S01]  /*33f0*/  ATOMS.XOR RZ, [UR5+0x10], R4 ;  /* 0x00001004ffff798c */ /* 0x0005e2000b800005 */
[----:B------:R-:W-:Y:S05]  /*3400*/  BRA `(.L_x_61) ;  /* 0x0000000000107947 */ /* 0x000fea0003800000 */
.L_x_54:
[----:B------:R-:W-:Y:S02]  /*3410*/  MOV R0, 0xffffffff ;  /* 0xffffffff00007802 */ /* 0x000fe40000000f00 */
[----:B------:R-:W-:-:S03]  /*3420*/  MOV R2, 0x3450 ;  /* 0x0000345000027802 */ /* 0x000fc60000000f00 */
[----:B------:R1:W-:Y:S04]  /*3430*/  STS [UR15+0xf0], R0 ;  /* 0x0000f000ff007988 */ /* 0x0003e8000800080f */
[----:B-1---5:R-:W-:Y:S05]  /*3440*/  CALL.REL.NOINC `($__internal_1_$__cuda_sm10x_tcgen05_guardrail_trap_phase_invalid_during_alloc) ;  /* 0x0000007400f07944 */ /* 0x022fea0003c00000 */
.L_x_61:
[----:B------:R-:W-:Y:S05]  /*3450*/  WARPSYNC.ALL ;  /* 0x0000000000007948 */ /* 0x000fea0003800000 */
[----:B------:R-:W3:Y:S01]  /*3460*/  S2UR UR4, SR_CgaCtaId ;  /* 0x00000000000479c3 */ /* 0x000ee20000008800 */
[----:B------:R-:W-:Y:S01]  /*3470*/  UMOV UR43, 0x400 ;  /* 0x00000400002b7882 */ /* 0x000fe20000000000 */
[----:B------:R-:W-:-:S06]  /*3480*/  NOP ;  /* 0x0000000000007918 */ /* 0x000fcc0000000000 */
[----:B------:R-:W-:Y:S06]  /*3490*/  BAR.ARV 0x6, 0xa0 ;  /* 0x0182800000007b1d */ /* 0x000fec0000002000 */
[----:B------:R-:W4:Y:S01]  /*34a0*/  LDCU UR6, c[0x0][0x38c] ;  /* 0x00007180ff0677ac */ /* 0x000f220008000800 */
[----:B-12---:R-:W-:Y:S01]  /*34b0*/  LOP3.LUT R2, R7, 0xffff, RZ, 0xc0, !PT ;  /* 0x0000ffff07027812 */ /* 0x006fe200078ec0ff */
[----:B------:R-:W-:Y:S01]  /*34c0*/  IMAD.MOV.U32 R6, RZ, RZ, 0x1 ;  /* 0x00000001ff067424 */ /* 0x000fe200078e00ff */
[----:B------:R-:W-:Y:S01]  /*34d0*/  LOP3.LUT R0, R8, 0xffff, RZ, 0xc0, !PT ;  /* 0x0000ffff08007812 */ /* 0x000fe200078ec0ff */
[----:B------:R-:W-:Y:S01]  /*34e0*/  IMAD.MOV.U32 R7, RZ, RZ, RZ ;  /* 0x000000ffff077224 */ /* 0x000fe200078e00ff */
[----:B------:R-:W-:Y:S01]  /*34f0*/  R2UR UR45, R2 ;  /* 0x00000000022d72ca */ /* 0x000fe200000e0000 */
[----:B------:R-:W-:Y:S01]  /*3500*/  IMAD.MOV.U32 R2, RZ, RZ, RZ ;  /* 0x000000ffff027224 */ /* 0x000fe200078e00ff */
[----:B------:R-:W-:Y:S01]  /*3510*/  R2UR UR67, R0 ;  /* 0x00000000004372ca */ /* 0x000fe200000e0000 */
[----:B------:R-:W-:Y:S01]  /*3520*/  IMAD.MOV.U32 R0, RZ, RZ, RZ ;  /* 0x000000ffff007224 */ /* 0x000fe200078e00ff */
[----:B------:R-:W-:Y:S01]  /*3530*/  UMOV UR48, URZ ;  /* 0x000000ff00307c82 */ /* 0x000fe20008000000 */
[----:B---3--:R-:W-:Y:S01]  /*3540*/  ULEA UR43, UR4, UR43, 0x18 ;  /* 0x0000002b042b7291 */ /* 0x008fe2000f8ec0ff */
[----:B------:R-:W-:Y:S01]  /*3550*/  UMOV UR40, URZ ;  /* 0x000000ff00287c82 */ /* 0x000fe20008000000 */
[----:B------:R-:W-:-:S02]  /*3560*/  UMOV UR39, URZ ;  /* 0x000000ff00277c82 */ /* 0x000fc40008000000 */
[----:B------:R-:W-:Y:S02]  /*3570*/  UIADD3 UR5, UPT, UPT, UR43, 0x14400, URZ ;  /* 0x000144002b057890 */ /* 0x000fe4000fffe0ff */
[----:B------:R-:W-:Y:S02]  /*3580*/  UIADD3 UR4, UPT, UPT, UR43, 0x24400, URZ ;  /* 0x000244002b047890 */ /* 0x000fe4000fffe0ff */
[----:B----4-:R-:W-:Y:S01]  /*3590*/  UIADD3 UR6, UPT, UPT, UR6, 0x7f, URZ ;  /* 0x0000007f06067890 */ /* 0x010fe2000fffe0ff */
[----:B------:R-:W1:Y:S01]  /*35a0*/  LDS R3, [UR43+0xf0] ;  /* 0x0000f02bff037984 */ /* 0x000e620008000800 */
[----:B------:R-:W-:Y:S02]  /*35b0*/  USHF.R.U32.HI UR5, URZ, 0x4, UR5 ;  /* 0x00000004ff057899 */ /* 0x000fe40008011605 */
[----:B------:R-:W-:Y:S02]  /*35c0*/  USHF.R.S32.HI UR49, URZ, 0x1f, UR6 ;  /* 0x0000001fff317899 */ /* 0x000fe40008011406 */
[----:B------:R-:W-:-:S02]  /*35d0*/  USHF.R.U32.HI UR4, URZ, 0x4, UR4 ;  /* 0x00000004ff047899 */ /* 0x000fc40008011604 */
[----:B------:R-:W-:Y:S02]  /*35e0*/  ULEA.HI UR49, UR49, UR6, URZ, 0x7 ;  /* 0x0000000631317291 */ /* 0x000fe4000f8f38ff */
[----:B------:R-:W-:Y:S02]  /*35f0*/  ULOP3.LUT UR5, UR5, 0x3fff, URZ, 0xc0, !UPT ;  /* 0x00003fff05057892 */ /* 0x000fe4000f8ec0ff */
[----:B------:R-:W-:Y:S02]  /*3600*/  USHF.R.S32.HI UR49, URZ, 0x7, UR49 ;  /* 0x00000007ff317899 */ /* 0x000fe40008011431 */
[----:B------:R-:W-:Y:S02]  /*3610*/  ULOP3.LUT UR4, UR4, 0x3fff, URZ, 0xc0, !UPT ;  /* 0x00003fff04047892 */ /* 0x000fe4000f8ec0ff */
[----:B------:R-:W-:Y:S02]  /*3620*/  UISETP.LT.AND UP0, UPT, UR49, 0x1, UPT ;  /* 0x000000013100788c */ /* 0x000fe4000bf01270 */
[----:B------:R-:W-:Y:S01]  /*3630*/  UISETP.NE.AND UP3, UPT, UR70, URZ, UPT ;  /* 0x000000ff4600728c */ /* 0x000fe2000bf65270 */
[----:B------:R-:W-:Y:S01]  /*3640*/  UMOV UR64, 0x0 ;  /* 0x0000000000407882 */ /* 0x000fe20000000000 */
        /* <DEDUP_REMOVED lines=9> */
[----:B------:R-:W-:-:S02]  /*36e0*/  ULOP3.LUT UR46, UR5, 0x10000, URZ, 0xfc, !UPT ;  /* 0x00010000052e7892 */ /* 0x000fc4000f8efcff */
[----:B------:R-:W-:Y:S02]  /*36f0*/  ULOP3.LUT UR4, UR4, 0x10000, URZ, 0xfc, !UPT ;  /* 0x0001000004047892 */ /* 0x000fe4000f8efcff */
[----:B------:R-:W-:Y:S01]  /*3700*/  USEL UR66, UR49, 0x1, !UP0 ;  /* 0x0000000131427887 */ /* 0x000fe2000c000000 */
[----:B------:R-:W-:Y:S01]  /*3710*/  UMOV UR54, 0x0 ;  /* 0x0000000000367882 */ /* 0x000fe20000000000 */
[----:B------:R-:W-:Y:S01]  /*3720*/  UMOV UR55, 0x10280490 ;  /* 0x1028049000377882 */ /* 0x000fe20000000000 */
[----:B------:R-:W-:Y:S01]  /*3730*/  UMOV UR52, 0x0 ;  /* 0x0000000000347882 */ /* 0x000fe20000000000 */
[----:B------:R-:W-:Y:S01]  /*3740*/  UMOV UR53, 0x10280490 ;  /* 0x1028049000357882 */ /* 0x000fe20000000000 */
[----:B------:R-:W-:Y:S01]  /*3750*/  UMOV UR50, 0x0 ;  /* 0x0000000000327882 */ /* 0x000fe20000000000 */
[----:B-1----:R-:W-:Y:S01]  /*3760*/  R2UR UR68, R3 ;  /* 0x00000000034472ca */ /* 0x002fe200000e0000 */
[----:B------:R-:W-:-:S14]  /*3770*/  UMOV UR51, 0x10280490 ;  /* 0x1028049000337882 */ /* 0x000fdc0000000000 */
.L_x_72:
[C---:B------:R-:W-:Y:S02]  /*3780*/  LEA R3, R2.reuse, UR43, 0x3 ;  /* 0x0000002b02037c11 */ /* 0x040fe4000f8e18ff */
[----:B------:R-:W-:Y:S02]  /*3790*/  SHF.L.U32 R4, R7, 0x1f, RZ ;  /* 0x0000001f07047819 */ /* 0x000fe400000006ff */
[----:B------:R-:W-:Y:S02]  /*37a0*/  LEA R5, R2, UR43, 0x4 ;  /* 0x0000002b02057c11 */ /* 0x000fe4000f8e20ff */
[----:B------:R-:W1:Y:S02]  /*37b0*/  SYNCS.PHASECHK.TRANS64.TRYWAIT P0, [R3+URZ+0x50], R4 ;  /* 0x00005004030075a7 */ /* 0x000e6400080011ff */
[----:B-1----:R-:W-:Y:S05]  /*37c0*/  @!P0 BRA `(.L_x_65) ;  /* 0x0000006c00dc8947 */ /* 0x002fea0003800000 */
.L_x_135:
[----:B------:R2:W3:Y:S01]  /*37d0*/  LDS.128 R8, [R5+0xd0] ;  /* 0x0000d00005087984 */ /* 0x0004e20000000c00 */
[----:B-1----:R-:W-:Y:S01]  /*37e0*/  VIADD R3, R3, 0x60 ;  /* 0x0000006003037836 */ /* 0x002fe20000000000 */
[----:B------:R-:W-:Y:S01]  /*37f0*/  IADD3 R4, PT, PT, R2, 0x1, RZ ;  /* 0x0000000102047810 */ /* 0x000fe20007ffe0ff */
[----:B------:R-:W-:Y:S01]  /*3800*/  @!PT LDS RZ, [RZ] ;  /* 0x00000000fffff984 */ /* 0x000fe20000000800 */
[----:B------:R-:W-:Y:S01]  /*3810*/  @!PT LDS RZ, [RZ] ;  /* 0x00000000fffff984 */ /* 0x000fe20000000800 */
[----:B------:R-:W-:Y:S01]  /*3820*/  @!PT LDS RZ, [RZ] ;  /* 0x00000000fffff984 */ /* 0x000fe20000000800 */
[----:B------:R-:W-:Y:S01]  /*3830*/  @!PT LDS RZ, [RZ] ;  /* 0x00000000fffff984 */ /* 0x000fe20000000800 */
[----:B------:R1:W-:Y:S06]  /*3840*/  MEMBAR.ALL.CTA ;  /* 0x0000000000007992 */ /* 0x0003ec0000008000 */
[----:B-1----:R-:W1:Y:S01]  /*3850*/  FENCE.VIEW.ASYNC.S ;  /* 0x00000000000073c6 */ /* 0x002e620000000000 */
[----:B------:R-:W-:-:S04]  /*3860*/  PRMT R3, RZ, 0x654, R3 ;  /* 0x00000654ff037816 */ /* 0x000fc80000000003 */
[----:B-1----:R2:W-:Y:S01]  /*3870*/  SYNCS.ARRIVE.TRANS64.RED.A1T0 RZ, [R3+URZ], RZ ;  /* 0x000000ff03ff79a7 */ /* 0x0025e200081004ff */
[----:B------:R-:W-:Y:S05]  /*3880*/  BRA.U UP3, `(.L_x_66) ;  /* 0x0000000503587547 */ /* 0x000fea000b800000 */
[----:B------:R-:W1:Y:S01]  /*3890*/  LDCU UR5, c[0x0][0x38c] ;  /* 0x00007180ff0577ac */ /* 0x000e620008000800 */
[----:B------:R-:W-:Y:S02]  /*38a0*/  PLOP3.LUT P1, PT, PT, PT, PT, 0x80, 0x8 ;  /* 0x000000000008781c */ /* 0x000fe40003f2f070 */
[----:B------:R-:W-:Y:S01]  /*38b0*/  SHF.L.U32 R2, R6, 0x1f, RZ ;  /* 0x0000001f06027819 */ /* 0x000fe200000006ff */
[----:B------:R-:W-:Y:S02]  /*38c0*/  ULEA UR47, UR48, UR43, 0x3 ;  /* 0x0000002b302f7291 */ /* 0x000fe4000f8e18ff */
[----:B------:R-:W-:Y:S02]  /*38d0*/  UIMAD UR38, UR48, 0xa0, UR68 ;  /* 0x000000a0302678a4 */ /* 0x000fe4000f8e0244 */
[----:B-1----:R-:W-:-:S06]  /*38e0*/  UISETP.GE.AND UP0, UPT, UR5, 0x1, UPT ;  /* 0x000000010500788c */ /* 0x002fcc000bf06270 */
[----:B------:R-:W-:-:S05]  /*38f0*/  PLOP3.LUT P0, PT, PT, PT, UP0, 0x80, 0x8 ;  /* 0x000000000008781c */ /* 0x000fca0003f0f008 */
[----:B------:R-:W-:-:S08]  /*3900*/  @UP0 ULEA UR5, UR40, UR43, 0x3 ;  /* 0x0000002b28050291 */ /* 0x000fd0000f8e18ff */
[----:B--2---:R-:W-:-:S04]  /*3910*/  @P0 SHF.L.U32 R3, R0, 0x1f, RZ ;  /* 0x0000001f00030819 */ /* 0x004fc800000006ff */
[----:B------:R1:W2:Y:S01]  /*3920*/  @P0 SYNCS.PHASECHK.TRANS64.TRYWAIT P1, [UR5], R3 ;  /* 0x00000003ff0005a7 */ /* 0x0002a20008021105 */
[----:B------:R-:W4:Y:S02]  /*3930*/  SYNCS.PHASECHK.TRANS64.TRYWAIT P0, [UR47+0x88], R2 ;  /* 0x00008802ff0075a7 */ /* 0x000f24000800112f */
[----:B-12-4-:R-:W-:Y:S05]  /*3940*/  @!P0 BRA `(.L_x_67) ;  /* 0x0000006c00908947 */ /* 0x016fea0003800000 */
.L_x_137:
[----:B------:R-:W-:Y:S01]  /*3950*/  UMOV UR44, UR39 ;  /* 0x00000027002c7c82 */ /* 0x000fe20008000000 */
[----:B------:R-:W-:Y:S05]  /*3960*/  BRA.U !UP0, `(.L_x_68) ;  /* 0x0000000508107547 */ /* 0x000fea000b800000 */
[----:B------:R-:W-:Y:S02]  /*3970*/  UIADD3 UR44, UPT, UPT, UR66, UR39, URZ ;  /* 0x00000027422c7290 */ /* 0x000fe4000fffe0ff */
[----:B------:R-:W-:Y:S01]  /*3980*/  UPLOP3.LUT UP2, UPT, UPT, UPT, UPT, 0x40, 0x4 ;  /* 0x000000000004789c */ /* 0x000fe20003f4e870 */
[----:B------:R-:W-:Y:S01]  /*3990*/  UMOV UR41, UR49 ;  /* 0x0000003100297c82 */ /* 0x000fe20008000000 */
[----:B------:R-:W-:-:S09]  /*39a0*/  UMOV UR5, UR40 ;  /* 0x0000002800057c82 */ /* 0x000fd20008000000 */
.L_x_71:
[----:B--2---:R-:W-:Y:S01]  /*39b0*/  ULEA UR7, UR5, UR43, 0x3 ;  /* 0x0000002b05077291 */ /* 0x004fe2000f8e18ff */
[----:B----4-:R-:W-:Y:S11]  /*39c0*/  @P1 BRA `(.L_x_69) ;  /* 0x00000000000c1947 */ /* 0x010ff60003800000 */
[----:B-1----:R-:W-:Y:S04]  /*39d0*/  SHF.L.U32 R2, R0, 0x1f, RZ ;  /* 0x0000001f00027819 */ /* 0x002fe800000006ff */
[----:B------:R-:W1:Y:S02]  /*39e0*/  SYNCS.PHASECHK.TRANS64.TRYWAIT P0, [UR7], R2 ;  /* 0x00000002ff0075a7 */ /* 0x000e640008001107 */
[----:B-1----:R-:W-:Y:S05]  /*39f0*/  @!P0 BRA `(.L_x_70) ;  /* 0x0000006c007c8947 */ /* 0x002fea0003800000 */
.L_x_69:
[----:B------:R-:W-:Y:S01]  /*3a00*/  UISETP.NE.AND UP0, UPT, UR41, 0x1, UPT ;  /* 0x000000012900788c */ /* 0x000fe2000bf05270 */
[----:B------:R-:W-:Y:S01]  /*3a10*/  PLOP3.LUT P1, PT, PT, PT, PT, 0x80, 0x8 ;  /* 0x000000000008781c */ /* 0x000fe20003f2f070 */
[----:B------:R-:W-:Y:S02]  /*3a20*/  UIADD3 UR6, UPT, UPT, UR5, 0x1, URZ ;  /* 0x0000000105067890 */ /* 0x000fe4000fffe0ff */
[----:B------:R-:W-:Y:S02]  /*3a30*/  UIADD3 UR42, UPT, UPT, UR7, 0x10, URZ ;  /* 0x00000010072a7890 */ /* 0x000fe4000fffe0ff */
[----:B------:R-:W-:Y:S01]  /*3a40*/  UISETP.NE.AND UP1, UPT, UR6, 0x2, UPT ;  /* 0x000000020600788c */ /* 0x000fe2000bf25270 */
[----:B------:R-:W-:Y:S01]  /*3a50*/  PLOP3.LUT P0, PT, PT, PT, UP0, 0x80, 0x8 ;  /* 0x000000000008781c */ /* 0x000fe20003f0f008 */
[----:B------:R-:W-:Y:S02]  /*3a60*/  UIADD3 UR39, UPT, UPT, UR39, 0x1, URZ ;  /* 0x0000000127277890 */ /* 0x000fe4000fffe0ff */
[----:B------:R-:W-:Y:S02]  /*3a70*/  USEL UR8, URZ, 0x1, UP1 ;  /* 0x00000001ff087887 */ /* 0x000fe40008800000 */
[----:B------:R-:W-:Y:S02]  /*3a80*/  USEL UR40, UR6, URZ, UP1 ;  /* 0x000000ff06287287 */ /* 0x000fe40008800000 */
[----:B------:R-:W-:Y:S02]  /*3a90*/  UIADD3 UR41, UPT, UPT, UR41, -0x1, URZ ;  /* 0xffffffff29297890 */ /* 0x000fe4000fffe0ff */
[----:B------:R-:W-:Y:S01]  /*3aa0*/  @UP0 ULEA UR6, UR40, UR43, 0x3 ;  /* 0x0000002b28060291 */ /* 0x000fe2000f8e18ff */
[----:B------:R-:W-:Y:S01]  /*3ab0*/  LOP3.LUT R0, R0, UR8, RZ, 0x3c, !PT ;  /* 0x0000000800007c12 */ /* 0x000fe2000f8e3cff */
[----:B------:R-:W-:Y:S02]  /*3ac0*/  ULEA UR8, UR5, UR46, 0xb ;  /* 0x0000002e05087291 */ /* 0x000fe4000f8e58ff */
[----:B------:R-:W-:Y:S01]  /*3ad0*/  UISETP.NE.AND UP0, UPT, UR39, UR44, UPT ;  /* 0x0000002c2700728c */ /* 0x000fe2000bf05270 */
[----:B-1----:R-:W-:Y:S01]  /*3ae0*/  @P0 SHF.L.U32 R2, R0, 0x1f, RZ ;  /* 0x0000001f00020819 */ /* 0x002fe200000006ff */
[----:B------:R-:W-:Y:S02]  /*3af0*/  UIADD3 UR34, UPT, UPT, UR8, 0x2, URZ ;  /* 0x0000000208227890 */ /* 0x000fe4000fffe0ff */
[----:B------:R-:W-:Y:S01]  /*3b00*/  UIADD3 UR30, UPT, UPT, UR8, 0x4, URZ ;  /* 0x00000004081e7890 */ /* 0x000fe2000fffe0ff */
[----:B------:R2:W4:Y:S01]  /*3b10*/  @P0 SYNCS.PHASECHK.TRANS64.TRYWAIT P1, [UR6], R2 ;  /* 0x00000002ff0005a7 */ /* 0x0005220008021106 */
[----:B------:R-:W-:Y:S02]  /*3b20*/  UIMAD UR6, UR5, 0x500, UR4 ;  /* 0x00000500050678a4 */ /* 0x000fe4000f8e0204 */
[----:B------:R-:W-:Y:S02]  /*3b30*/  UIADD3 UR26, UPT, UPT, UR8, 0x6, URZ ;  /* 0x00000006081a7890 */ /* 0x000fe4000fffe0ff */
        /* <DEDUP_REMOVED lines=10> */
[----:B------:R-:W-:Y:S01]  /*3be0*/  UIADD3 UR10, UPT, UPT, UR8, 0x406, URZ ;  /* 0x00000406080a7890 */ /* 0x000fe2000fffe0ff */
[----:B------:R-:W-:Y:S01]  /*3bf0*/  UMOV UR7, 0x40004040 ;  /* 0x4000404000077882 */ /* 0x000fe20000000000 */
[----:B------:R-:W-:Y:S01]  /*3c00*/  UMOV UR9, 0x40004040 ;  /* 0x4000404000097882 */ /* 0x000fe20000000000 */
[----:B------:R-:W-:Y:S01]  /*3c10*/  UMOV UR37, 0x40004040 ;  /* 0x4000404000257882 */ /* 0x000fe20000000000 */
[----:B------:R2:W-:Y:S01]  /*3c20*/  UTCHMMA.2CTA gdesc[UR8], gdesc[UR6], tmem[UR38], tmem[UR64], idesc[UR65], UP2 ;  /* 0x00ff4006080075ea */ /* 0x0005e20009200026 */
[----:B------:R-:W-:Y:S01]  /*3c30*/  UPLOP3.LUT UP2, UPT, UPT, UPT, UPT, 0x80, 0x8 ;  /* 0x000000000008789c */ /* 0x000fe20003f4f070 */
[----:B------:R-:W-:Y:S01]  /*3c40*/  UMOV UR35, 0x40004040 ;  /* 0x4000404000237882 */ /* 0x000fe20000000000 */
[----:B------:R-:W-:Y:S01]  /*3c50*/  UMOV UR33, 0x40004040 ;  /* 0x4000404000217882 */ /* 0x000fe20000000000 */
[----:B------:R2:W-:Y:S01]  /*3c60*/  UTCHMMA.2CTA gdesc[UR34], gdesc[UR36], tmem[UR38], tmem[UR62], idesc[UR63], UPT ;  /* 0x00ff3e24220075ea */ /* 0x0005e2000ba00026 */
        /* <DEDUP_REMOVED lines=14> */
[----:B------:R-:W-:Y:S01]  /*3d50*/  UMOV UR11, 0x40004040 ;  /* 0x40004040000b7882 */ /* 0x000fe20000000000 */
[----:B------:R2:W-:Y:S01]  /*3d60*/  UTCHMMA.2CTA gdesc[UR14], gdesc[UR16], tmem[UR38], tmem[UR52], idesc[UR53], UPT ;  /* 0x00ff34100e0075ea */ /* 0x0005e2000ba00026 */
[----:B------:R2:W-:Y:S01]  /*3d70*/  UTCHMMA.2CTA gdesc[UR10], gdesc[UR12], tmem[UR38], tmem[UR50], idesc[UR51], UPT ;  /* 0x00ff320c0a0075ea */ /* 0x0005e2000ba00026 */
[----:B------:R2:W-:Y:S01]  /*3d80*/  UTCBAR.2CTA.MULTICAST [UR42], URZ, UR45 ;  /* 0x000000ff2a0073e9 */ /* 0x0005e2000820082d */
[----:B------:R-:W-:Y:S01]  /*3d90*/  UMOV UR5, UR40 ;  /* 0x0000002800057c82 */ /* 0x000fe20008000000 */
[----:B------:R-:W-:Y:S05]  /*3da0*/  BRA.U UP0, `(.L_x_71) ;  /* 0xfffffffd00007547 */ /* 0x000fea000b83ffff */
.L_x_68:
[----:B------:R-:W-:Y:S01]  /*3db0*/  UIADD3 UR5, UPT, UPT, UR47, 0x70, URZ ;  /* 0x000000702f057890 */ /* 0x000fe2000fffe0ff */
[----:B------:R-:W-:-:S08]  /*3dc0*/  UMOV UR39, UR44 ;  /* 0x0000002c00277c82 */ /* 0x000fd00008000000 */
[----:B------:R1:W-:Y:S01]  /*3dd0*/  UTCBAR.2CTA.MULTICAST [UR5], URZ, UR67 ;  /* 0x000000ff050073e9 */ /* 0x0003e20008200843 */
[----:B------:R-:W-:Y:S02]  /*3de0*/  NOP ;  /* 0x0000000000007918 */ /* 0x000fe40000000000 */
.L_x_66:
[----:B-1----:R-:W-:Y:S01]  /*3df0*/  UIADD3 UR5, UPT, UPT, UR48, 0x1, URZ ;  /* 0x0000000130057890 */ /* 0x002fe2000fffe0ff */
[----:B---3--:R-:W-:Y:S02]  /*3e00*/  LOP3.LUT P0, RZ, R10, 0x1, RZ, 0xc0, !PT ;  /* 0x000000010aff7812 */ /* 0x008fe4000780c0ff */
[----:B----4-:R-:W-:Y:S01]  /*3e10*/  ISETP.NE.AND P1, PT, R4, 0x2, PT ;  /* 0x000000020400780c */ /* 0x010fe20003f25270 */
[----:B------:R-:W-:-:S03]  /*3e20*/  UISETP.NE.AND UP0, UPT, UR5, 0x3, UPT ;  /* 0x000000030500788c */ /* 0x000fc6000bf05270 */
[----:B--2---:R-:W-:Y:S01]  /*3e30*/  SEL R2, RZ, 0x1, P1 ;  /* 0x00000001ff027807 */ /* 0x004fe20000800000 */
[----:B------:R-:W-:Y:S02]  /*3e40*/  USEL UR6, URZ, 0x1, UP0 ;  /* 0x00000001ff067887 */ /* 0x000fe40008000000 */
[----:B------:R-:W-:Y:S01]  /*3e50*/  USEL UR48, UR5, URZ, UP0 ;  /* 0x000000ff05307287 */ /* 0x000fe20008000000 */
[----:B------:R-:W-:Y:S02]  /*3e60*/  LOP3.LUT R7, R7, R2, RZ, 0x3c, !PT ;  /* 0x0000000207077212 */ /* 0x000fe400078e3cff */
[----:B------:R-:W-:Y:S02]  /*3e70*/  SEL R2, R4, RZ, P1 ;  /* 0x000000ff04027207 */ /* 0x000fe40000800000 */
[----:B------:R-:W-:Y:S01]  /*3e80*/  LOP3.LUT R6, R6, UR6, RZ, 0x3c, !PT ;  /* 0x0000000606067c12 */ /* 0x000fe2000f8e3cff */
[----:B------:R-:W-:Y:S06]  /*3e90*/  @P0 BRA `(.L_x_72) ;  /* 0xfffffff800380947 */ /* 0x000fec000383ffff */
[----:B------:R-:W1:Y:S01]  /*3ea0*/  S2UR UR8, SR_CgaCtaId ;  /* 0x00000000000879c3 */ /* 0x000e620000008800 */
[----:B------:R-:W-:Y:S01]  /*3eb0*/  ELECT P0, URZ, PT ;  /* 0x0000000000ff782f */ /* 0x000fe20003800000 */
[----:B------:R-:W-:Y:S01]  /*3ec0*/  HFMA2 R0, -RZ, RZ, 0, 5.9604644775390625e-08 ;  /* 0x00000001ff007431 */ /* 0x000fe200000001ff */
[----:B------:R-:W-:-:S05]  /*3ed0*/  UMOV UR4, 0x40 ;  /* 0x0000004000047882 */ /* 0x000fca0000000000 */
[----:B------:R-:W-:Y:S01]  /*3ee0*/  UVIRTCOUNT.DEALLOC.SMPOOL 0x80 ;  /* 0x000000800000784c */ /* 0x000fe20000000000 */
[----:B------:R-:W-:Y:S02]  /*3ef0*/  UISETP.NE.AND UP1, UPT, UR70, URZ, UPT ;  /* 0x000000ff4600728c */ /* 0x000fe4000bf25270 */
[----:B-1----:R-:W-:-:S09]  /*3f00*/  ULEA UR8, UR8, UR4, 0x18 ;  /* 0x0000000408087291 */ /* 0x002fd2000f8ec0ff */
[----:B------:R1:W-:Y:S01]  /*3f10*/  @P0 STS.U8 [UR8+0x1c], R0 ;  /* 0x00001c00ff000988 */ /* 0x0003e20008000008 */
[----:B------:R-:W-:Y:S05]  /*3f20*/  BRA.U UP1, `(.L_x_73) ;  /* 0x00000001017c7547 */ /* 0x000fea000b800000 */
[----:B------:R-:W-:Y:S01]  /*3f30*/  UIADD3 UR7, UPT, UPT, UR43, 0x88, URZ ;  /* 0x000000882b077890 */ /* 0x000fe2000fffe0ff */
[----:B-1----:R-:W-:-:S03]  /*3f40*/  SHF.L.U32 R0, R6, 0x1f, RZ ;  /* 0x0000001f06007819 */ /* 0x002fc600000006ff */
[----:B------:R-:W-:-:S09]  /*3f50*/  ULEA UR4, UR48, UR7, 0x3 ;  /* 0x0000000730047291 */ /* 0x000fd2000f8e18ff */
[----:B------:R-:W1:Y:S02]  /*3f60*/  SYNCS.PHASECHK.TRANS64.TRYWAIT P0, [UR4], R0 ;  /* 0x00000000ff0075a7 */ /* 0x000e640008001104 */
[----:B-1----:R-:W-:Y:S05]  /*3f70*/  @!P0 BRA `(.L_x_74) ;  /* 0x0000006800348947 */ /* 0x002fea0003800000 */
.L_x_140:
[----:B------:R-:W-:-:S04]  /*3f80*/  UIADD3 UR4, UPT, UPT, UR48, 0x1, URZ ;  /* 0x0000000130047890 */ /* 0x000fc8000fffe0ff */
[----:B------:R-:W-:-:S04]  /*3f90*/  UISETP.NE.AND UP0, UPT, UR4, 0x3, UPT ;  /* 0x000000030400788c */ /* 0x000fc8000bf05270 */
[----:B------:R-:W-:Y:S02]  /*3fa0*/  USEL UR6, URZ, 0x1, UP0 ;  /* 0x00000001ff067887 */ /* 0x000fe40008000000 */
[----:B------:R-:W-:-:S04]  /*3fb0*/  USEL UR4, UR4, URZ, UP0 ;  /* 0x000000ff04047287 */ /* 0x000fc80008000000 */
[----:B------:R-:W-:Y:S01]  /*3fc0*/  ULEA UR5, UR4, UR7, 0x3 ;  /* 0x0000000704057291 */ /* 0x000fe2000f8e18ff */
[----:B------:R-:W-:-:S04]  /*3fd0*/  LOP3.LUT R6, R6, UR6, RZ, 0x3c, !PT ;  /* 0x0000000606067c12 */ /* 0x000fc8000f8e3cff */
[----:B-1----:R-:W-:-:S04]  /*3fe0*/  SHF.L.U32 R0, R6, 0x1f, RZ ;  /* 0x0000001f06007819 */ /* 0x002fc800000006ff */
[----:B------:R-:W1:Y:S02]  /*3ff0*/  SYNCS.PHASECHK.TRANS64.TRYWAIT P0, [UR5], R0 ;  /* 0x00000000ff0075a7 */ /* 0x000e640008001105 */
[----:B-1----:R-:W-:Y:S05]  /*4000*/  @!P0 BRA `(.L_x_75) ;  /* 0x0000006800288947 */ /* 0x002fea0003800000 */
.L_x_142:
[----:B------:R-:W-:-:S04]  /*4010*/  UIADD3 UR4, UPT, UPT, UR4, 0x1, URZ ;  /* 0x0000000104047890 */ /* 0x000fc8000fffe0ff */
[----:B------:R-:W-:-:S04]  /*4020*/  UISETP.NE.AND UP0, UPT, UR4, 0x3, UPT ;  /* 0x000000030400788c */ /* 0x000fc8000bf05270 */
[----:B------:R-:W-:Y:S02]  /*4030*/  USEL UR5, URZ, 0x1, UP0 ;  /* 0x00000001ff057887 */ /* 0x000fe40008000000 */
[----:B------:R-:W-:-:S04]  /*4040*/  USEL UR4, UR4, URZ, UP0 ;  /* 0x000000ff04047287 */ /* 0x000fc80008000000 */
[----:B------:R-:W-:Y:S01]  /*4050*/  ULEA UR4, UR4, UR7, 0x3 ;  /* 0x0000000704047291 */ /* 0x000fe2000f8e18ff */
[----:B-1----:R-:W-:-:S04]  /*4060*/  LOP3.LUT R2, R6, UR5, RZ, 0x3c, !PT ;  /* 0x0000000506027c12 */ /* 0x002fc8000f8e3cff */
[----:B------:R-:W-:Y:S01]  /*4070*/  SHF.L.U32 R2, R2, 0x1f, RZ ;  /* 0x0000001f02027819 */ /* 0x000fe200000006ff */
[----:B------:R-:W-:-:S04]  /*4080*/  IMAD.U32 R0, RZ, RZ, UR4 ;  /* 0x00000004ff007e24 */ /* 0x000fc8000f8e00ff */
[----:B------:R1:W2:Y:S03]  /*4090*/  SYNCS.PHASECHK.TRANS64.TRYWAIT P0, [R0+URZ], R2 ;  /* 0x00000002000075a7 */ /* 0x0002a600080011ff */
[----:B--2---:R-:W-:Y:S05]  /*40a0*/  @!P0 NANOSLEEP.SYNCS 0x989680 ;  /* 0x009896800000895d */ /* 0x004fea0003900000 */
[----:B------:R-:W2:Y:S02]  /*40b0*/  @!P0 SYNCS.PHASECHK.TRANS64 P0, [R0+URZ], R2 ;  /* 0x00000002000085a7 */ /* 0x000ea400080010ff */
[----:B--2---:R-:W-:Y:S05]  /*40c0*/  @P0 BRA `(.L_x_76) ;  /* 0x0000000000200947 */ /* 0x004fea0003800000 */
.L_x_77:
[----:B--2---:R2:W3:Y:S02]  /*40d0*/  SYNCS.PHASECHK.TRANS64.TRYWAIT P0, [R0+URZ], R2 ;  /* 0x00000002000075a7 */ /* 0x0044e400080011ff */
[----:B---3--:R-:W-:Y:S05]  /*40e0*/  @!P0 NANOSLEEP.SYNCS 0x989680 ;  /* 0x009896800000895d */ /* 0x008fea0003900000 */
[----:B------:R-:W3:Y:S02]  /*40f0*/  @!P0 SYNCS.PHASECHK.TRANS64 P0, [R0+URZ], R2 ;  /* 0x00000002000085a7 */ /* 0x000ee400080010ff */
[----:B---3--:R-:W-:Y:S05]  /*4100*/  @!P0 BRA `(.L_x_77) ;  /* 0xfffffffc00f08947 */ /* 0x008fea000383ffff */
[----:B------:R-:W-:Y:S05]  /*4110*/  BRA `(.L_x_76) ;  /* 0x00000000000c7947 */ /* 0x000fea0003800000 */
.L_x_73:
[----:B------:R-:W-:-:S04]  /*4120*/  UIADD3 UR4, UPT, UPT, UR43, 0xc0, URZ ;  /* 0x000000c02b047890 */ /* 0x000fc8000fffe0ff */
[----:B------:R-:W-:-:S09]  /*4130*/  UPRMT UR4, UR69, 0x654, UR4 ;  /* 0x0000065445047896 */ /* 0x000fd20008000004 */
[----:B------:R-:W-:Y:S03]  /*4140*/  SYNCS.ARRIVE.TRANS64.RED.A1T0 RZ, [UR4], RZ ;  /* 0x000000ffffff79a7 */ /* 0x000fe60008100404 */
.L_x_76:
[----:B-12---:R-:W-:Y:S01]  /*4150*/  SHF.L.U32 R2, RZ, 0x1f, RZ ;  /* 0x0000001fff027819 */ /* 0x006fe200000006ff */
[----:B------:R-:W-:Y:S01]  /*4160*/  UIADD3 UR4, UPT, UPT, UR43, 0xc0, URZ ;  /* 0x000000c02b047890 */ /* 0x000fe2000fffe0ff */
[----:B------:R-:W-:Y:S02]  /*4170*/  PLOP3.LUT P0, PT, PT, PT, UP1, 0x80, 0x8 ;  /* 0x000000000008781c */ /* 0x000fe40003f0f018 */
[----:B------:R-:W1:Y:S02]  /*4180*/  SYNCS.PHASECHK.TRANS64.TRYWAIT P1, [UR43+0xc0], R2 ;  /* 0x0000c002ff0075a7 */ /* 0x000e64000802112b */
[----:B-1----:R-:W-:Y:S09]  /*4190*/  @!P1 BRA `(.L_x_78) ;  /* 0x0000006400dc9947 */ /* 0x002ff20003800000 */
.L_x_144:
[----:B------:R-:W-:Y:S01]  /*41a0*/  @!UP1 UPRMT UR4, UR69, 0x654, UR4 ;  /* 0x0000065445049896 */ /* 0x000fe20008000004 */
[----:B------:R-:W-:Y:S01]  /*41b0*/  UMOV UR5, 0xffff ;  /* 0x0000ffff00057882 */ /* 0x000fe20000000000 */
[----:B------:R-:W-:-:S07]  /*41c0*/  UMOV UR6, 0x1 ;  /* 0x0000000100067882 */ /* 0x000fce0000000000 */
[----:B------:R-:W-:Y:S01]  /*41d0*/  @!P0 SYNCS.ARRIVE.TRANS64.RED.A1T0 RZ, [UR4], RZ ;  /* 0x000000ffffff89a7 */ /* 0x000fe20008100404 */
[----:B------:R-:W-:Y:S01]  /*41e0*/  NOP ;  /* 0x0000000000007918 */ /* 0x000fe20000000000 */
[----:B-1----:R-:W1:Y:S01]  /*41f0*/  LDS R0, [UR8+0x14] ;  /* 0x00001408ff007984 */ /* 0x002e620008000800 */
[----:B------:R-:W-:-:S04]  /*4200*/  ULOP3.LUT UR4, UR68, 0xffff, URZ, 0xc0, !UPT ;  /* 0x0000ffff44047892 */ /* 0x000fc8000f8ec0ff */
[----:B------:R-:W-:-:S04]  /*4210*/  USHF.R.U32.HI UR4, URZ, 0x5, UR4 ;  /* 0x00000005ff047899 */ /* 0x000fc80008011604 */
[----:B------:R-:W-:Y:S02]  /*4220*/  USHF.L.U32 UR5, UR5, UR4, URZ ;  /* 0x0000000405057299 */ /* 0x000fe400080006ff */
[----:B------:R-:W-:-:S04]  /*4230*/  USHF.L.U32 UR4, UR6, UR4, URZ ;  /* 0x0000000406047299 */ /* 0x000fc800080006ff */
[----:B-1----:R-:W-:-:S04]  /*4240*/  LOP3.LUT R0, R0, UR5, RZ, 0xc0, !PT ;  /* 0x0000000500007c12 */ /* 0x002fc8000f8ec0ff */
[----:B------:R-:W-:-:S13]  /*4250*/  ISETP.NE.AND P0, PT, R0, UR5, PT ;  /* 0x0000000500007c0c */ /* 0x000fda000bf05270 */
[----:B------:R-:W-:Y:S05]  /*4260*/  @P0 BRA `(.L_x_79) ;  /* 0x0000000000580947 */ /* 0x000fea0003800000 */
[----:B------:R-:W1:Y:S02]  /*4270*/  LDS R0, [UR8+0x18] ;  /* 0x00001808ff007984 */ /* 0x000e640008000800 */
[----:B-1----:R-:W-:-:S04]  /*4280*/  LOP3.LUT R0, R0, UR4, RZ, 0xc0, !PT ;  /* 0x0000000400007c12 */ /* 0x002fc8000f8ec0ff */
[----:B------:R-:W-:-:S13]  /*4290*/  ISETP.NE.AND P0, PT, R0, UR4, PT ;  /* 0x0000000400007c0c */ /* 0x000fda000bf05270 */
[----:B------:R-:W-:Y:S05]  /*42a0*/  @P0 BRA `(.L_x_80) ;  /* 0x00000000003c0947 */ /* 0x000fea0003800000 */
[----:B------:R-:W1:Y:S01]  /*42b0*/  S2R R2, SR_LANEID ;  /* 0x0000000000027919 */ /* 0x000e620000000000 */
[----:B------:R-:W-:-:S06]  /*42c0*/  ULOP3.LUT UR5, URZ, UR5, URZ, 0x33, !UPT ;  /* 0x00000005ff057292 */ /* 0x000fcc000f8e33ff */
[----:B------:R-:W-:-:S04]  /*42d0*/  IMAD.U32 R0, RZ, RZ, UR5 ;  /* 0x00000005ff007e24 */ /* 0x000fc8000f8e00ff */
[----:B------:R2:W3:Y:S02]  /*42e0*/  REDUX UR7, R0 ;  /* 0x00000000000773c4 */ /* 0x0004e40000000000 */
[----:B------:R4:W-:Y:S01]  /*42f0*/  UTCATOMSWS.AND URZ, UR5 ;  /* 0x0000000500ff79e3 */ /* 0x0009e20008000000 */
[----:B--2---:R-:W-:Y:S01]  /*4300*/  LOP3.LUT R0, RZ, UR4, RZ, 0x33, !PT ;  /* 0x00000004ff007c12 */ /* 0x004fe2000f8e33ff */
[----:B------:R-:W-:Y:S02]  /*4310*/  VOTEU.ANY UR4, UPT, PT ;  /* 0x0000000000047886 */ /* 0x000fe400038e0100 */
[----:B------:R-:W-:Y:S02]  /*4320*/  UFLO.U32 UR4, UR4 ;  /* 0x00000004000472bd */ /* 0x000fe400080e0000 */
[----:B------:R-:W2:Y:S04]  /*4330*/  REDUX UR6, R0 ;  /* 0x00000000000673c4 */ /* 0x000ea80000000000 */
[----:B-1----:R-:W-:-:S02]  /*4340*/  ISETP.EQ.U32.AND P0, PT, R2, UR4, PT ;  /* 0x0000000402007c0c */ /* 0x002fc4000bf02070 */
[----:B---3--:R-:W-:-:S11]  /*4350*/  MOV R2, UR7 ;  /* 0x0000000700027c02 */ /* 0x008fd60008000f00 */
[----:B------:R4:W-:Y:S01]  /*4360*/  @P0 ATOMS.AND RZ, [UR8+0x14], R2 ;  /* 0x00001402ffff098c */ /* 0x0009e2000a800008 */
[----:B--2---:R-:W-:-:S05]  /*4370*/  IMAD.U32 R0, RZ, RZ, UR6 ;  /* 0x00000006ff007e24 */ /* 0x004fca000f8e00ff */
[----:B------:R4:W-:Y:S01]  /*4380*/  @P0 ATOMS.AND RZ, [UR8+0x18], R0 ;  /* 0x00001800ffff098c */ /* 0x0009e2000a800008 */
[----:B------:R-:W-:Y:S05]  /*4390*/  BRA `(.L_x_81) ;  /* 0x0000000000147947 */ /* 0x000fea0003800000 */
.L_x_80:
[----:B------:R-:W-:Y:S02]  /*43a0*/  MOV R2, 0x43c0 ;  /* 0x000043c000027802 */ /* 0x000fe40000000f00 */
[----:B-----5:R-:W-:Y:S05]  /*43b0*/  CALL.REL.NOINC `($__internal_0_$__cuda_sm10x_tcgen05_guardrail_trap_col_being_dealloced_not_returned_by_alloc) ;  /* 0x0000006800087944 */ /* 0x020fea0003c00000 */
[----:B------:R-:W-:Y:S05]  /*43c0*/  BRA `(.L_x_81) ;  /* 0x0000000000087947 */ /* 0x000fea0003800000 */
.L_x_79:
[----:B------:R-:W-:Y:S02]  /*43d0*/  MOV R2, 0x43f0 ;  /* 0x000043f000027802 */ /* 0x000fe40000000f00 */
[----:B-----5:R-:W-:Y:S05]  /*43e0*/  CALL.REL.NOINC `($__internal_2_$__cuda_sm10x_tcgen05_guardrail_trap_unallocated_columns_being_dealloced) ;  /* 0x0000006800147944 */ /* 0x020fea0003c00000 */
.L_x_81:
[----:B------:R-:W-:Y:S01]  /*43f0*/  NOP ;  /* 0x0000000000007918 */ /* 0x000fe20000000000 */
[----:B----4-:R-:W-:Y:S05]  /*4400*/  EXIT ;  /* 0x000000000000794d */ /* 0x010fea0003800000 */
.L_x_53:
[----:B------:R-:W-:-:S09]  /*4410*/  UISETP.NE.OR UP0, UPT, UR14, 0x3, !UP4 ;  /* 0x000000030e00788c */ /* 0x000fd2000e705670 */
[----:B------:R-:W-:Y:S05]  /*4420*/  BRA.U UP0, `(.L_x_82) ;  /* 0x0000000d00c87547 */ /* 0x000fea000b800000 */
[----:B------:R-:W1:Y:S01]  /*4430*/  LDCU.64 UR4, c[0x0][0x888] ;  /* 0x00011100ff0477ac */ /* 0x000e620008000a00 */
[----:B------:R-:W-:Y:S02]  /*4440*/  HFMA2 R10, -RZ, RZ, 0, 0 ;  /* 0x00000000ff0a7431 */ /* 0x000fe400000001ff */
[----:B------:R-:W-:Y:S01]  /*4450*/  IMAD.MOV.U32 R9, RZ, RZ, 0x1 ;  /* 0x00000001ff097424 */ /* 0x000fe200078e00ff */
[----:B------:R-:W-:Y:S01]  /*4460*/  MOV R11, 0xa000 ;  /* 0x0000a000000b7802 */ /* 0x000fe20000000f00 */
[----:B------:R-:W2:Y:S01]  /*4470*/  LDCU UR44, c[0x0][0x370] ;  /* 0x00006e00ff2c77ac */ /* 0x000ea20008000800 */
[----:B------:R-:W-:Y:S01]  /*4480*/  IMAD.MOV.U32 R8, RZ, RZ, RZ ;  /* 0x000000ffff087224 */ /* 0x000fe200078e00ff */
[----:B------:R-:W2:Y:S01]  /*4490*/  LDCU.128 UR48, c[0x0][0xb10] ;  /* 0x00016200ff3077ac */ /* 0x000ea20008000c00 */
[----:B------:R-:W3:Y:S01]  /*44a0*/  LDCU UR37, c[0x0][0x374] ;  /* 0x00006e80ff2577ac */ /* 0x000ee20008000800 */
[----:B------:R-:W4:Y:S01]  /*44b0*/  LDCU.64 UR42, c[0x0][0x890] ;  /* 0x00011200ff2a77ac */ /* 0x000f220008000a00 */
[----:B------:R-:W4:Y:S01]  /*44c0*/  LDCU UR29, c[0x0][0xb0c] ;  /* 0x00016180ff1d77ac */ /* 0x000f220008000800 */
[----:B-1----:R-:W-:Y:S01]  /*44d0*/  UISETP.NE.U32.AND UP0, UPT, UR4, URZ, UPT ;  /* 0x000000ff0400728c */ /* 0x002fe2000bf05070 */
[----:B------:R-:W1:Y:S01]  /*44e0*/  LDCU UR56, c[0x0][0xb20] ;  /* 0x00016400ff3877ac */ /* 0x000e620008000800 */
[----:B------:R-:W1:Y:S01]  /*44f0*/  LDCU UR4, c[0x0][0xb30] ;  /* 0x00016600ff0477ac */ /* 0x000e620008000800 */
[----:B--2---:R-:W-:-:S02]  /*4500*/  UIMAD.WIDE.U32 UR8, UR44, UR48, URZ ;  /* 0x000000302c0872a5 */ /* 0x004fc4000f8e00ff */
[----:B---3--:R-:W-:Y:S02]  /*4510*/  UIMAD.WIDE.U32 UR10, UR37, UR51, URZ ;  /* 0x00000033250a72a5 */ /* 0x008fe4000f8e00ff */
[----:B----4-:R-:W-:Y:S02]  /*4520*/  UISETP.NE.U32.AND UP6, UPT, UR42, URZ, UPT ;  /* 0x000000ff2a00728c */ /* 0x010fe4000bfc5070 */
[----:B------:R-:W-:Y:S01]  /*4530*/  UISETP.NE.AND.EX UP5, UPT, UR5, URZ, UPT, UP0 ;  /* 0x000000ff0500728c */ /* 0x000fe2000bfa5300 */
[----:B------:R-:W-:Y:S01]  /*4540*/  UMOV UR6, 0x400 ;  /* 0x0000040000067882 */ /* 0x000fe20000000000 */
[----:B------:R-:W-:Y:S01]  /*4550*/  UISETP.NE.AND UP0, UPT, UR21, 0x1, UPT ;  /* 0x000000011500788c */ /* 0x000fe2000bf05270 */
[----:B------:R-:W-:Y:S01]  /*4560*/  UMOV UR8, UR9 ;  /* 0x0000000900087c82 */ /* 0x000fe20008000000 */
[----:B------:R-:W-:Y:S01]  /*4570*/  UMOV UR45, UR11 ;  /* 0x0000000b002d7c82 */ /* 0x000fe20008000000 */
[----:B------:R-:W-:Y:S01]  /*4580*/  UISETP.NE.AND UP0, UPT, UR29, 0x1, UPT ;  /* 0x000000011d00788c */ /* 0x000fe2000bf05270 */
[----:B------:R-:W2:Y:S01]  /*4590*/  LDCU.64 UR54, c[0x0][0x348] ;  /* 0x00006900ff3677ac */ /* 0x000ea20008000a00 */
[----:B------:R-:W-:Y:S01]  /*45a0*/  UMOV UR30, URZ ;  /* 0x000000ff001e7c82 */ /* 0x000fe20008000000 */
[----:B------:R-:W-:-:S02]  /*45b0*/  UPLOP3.LUT UP1, UPT, UPT, UPT, UPT, 0x40, 0x4 ;  /* 0x000000000004789c */ /* 0x000fc40003f2e870 */
[----:B------:R-:W-:Y:S01]  /*45c0*/  UISETP.GE.AND UP3, UPT, UR21, 0x1, UPT ;  /* 0x000000011500788c */ /* 0x000fe2000bf66270 */
[----:B------:R-:W3:Y:S01]  /*45d0*/  LDCU.64 UR22, c[0x0][0xb28] ;  /* 0x00016500ff1677ac */ /* 0x000ee20008000a00 */
[----:B------:R-:W-:Y:S02]  /*45e0*/  ULEA UR6, UR15, UR6, 0x18 ;  /* 0x000000060f067291 */ /* 0x000fe4000f8ec0ff */
[----:B------:R-:W-:Y:S02]  /*45f0*/  UISETP.NE.AND.EX UP6, UPT, UR43, URZ, UPT, UP6 ;  /* 0x000000ff2b00728c */ /* 0x000fe4000bfc5360 */
[----:B------:R-:W-:Y:S02]  /*4600*/  USHF.R.U32.HI UR52, URZ, UR49, UR8 ;  /* 0x00000031ff347299 */ /* 0x000fe40008011608 */
[----:B-1----:R-:W-:Y:S02]  /*4610*/  USHF.R.U32.HI UR45, URZ, UR56, UR45 ;  /* 0x00000038ff2d7299 */ /* 0x002fe4000801162d */
[----:B------:R-:W-:-:S02]  /*4620*/  UISETP.NE.AND UP0, UPT, UR50, 0x1, UPT ;  /* 0x000000013200788c */ /* 0x000fc4000bf05270 */
[----:B------:R-:W-:-:S11]  /*4630*/  UISETP.NE.AND UP4, UPT, UR4, 0x1, UPT ;  /* 0x000000010400788c */ /* 0x000fd6000bf85270 */
.L_x_90:
[----:B------:R-:W-:Y:S02]  /*4640*/  LEA R2, R8, UR6, 0x3 ;  /* 0x0000000608027c11 */ /* 0x000fe4000f8e18ff */
[----:B------:R-:W-:Y:S02]  /*4650*/  SHF.L.U32 R0, R10, 0x1f, RZ ;  /* 0x0000001f0a007819 */ /* 0x000fe400000006ff */
[----:B------:R-:W-:Y:S02]  /*4660*/  LEA R4, R8, UR6, 0x4 ;  /* 0x0000000608047c11 */ /* 0x000fe4000f8e20ff */
[----:B-1----:R-:W1:Y:S02]  /*4670*/  SYNCS.PHASECHK.TRANS64.TRYWAIT P0, [R2+URZ+0x50], R0 ;  /* 0x00005000020075a7 */ /* 0x002e6400080011ff */
[----:B-1----:R-:W-:Y:S05]  /*4680*/  @!P0 BRA `(.L_x_83) ;  /* 0x0000006000b88947 */ /* 0x002fea0003800000 */
.L_x_145:
[----:B------:R-:W4:Y:S01]  /*4690*/  LDS.128 R4, [R4+0xd0] ;  /* 0x0000d00004047984 */ /* 0x000f220000000c00 */
[----:B------:R-:W-:Y:S01]  /*46a0*/  UISETP.GE.AND UP0, UPT, UR21, 0x1, UPT ;  /* 0x000000011500788c */ /* 0x000fe2000bf06270 */
[----:B------:R-:W-:Y:S01]  /*46b0*/  @!PT LDS RZ, [RZ] ;  /* 0x00000000fffff984 */ /* 0x000fe20000000800 */
[----:B------:R-:W-:Y:S01]  /*46c0*/  @!PT LDS RZ, [RZ] ;  /* 0x00000000fffff984 */ /* 0x000fe20000000800 */
[----:B------:R-:W-:Y:S01]  /*46d0*/  @!PT LDS RZ, [RZ] ;  /* 0x00000000fffff984 */ /* 0x000fe20000000800 */
[----:B------:R-:W-:Y:S01]  /*46e0*/  @!PT LDS RZ, [RZ] ;  /* 0x00000000fffff984 */ /* 0x000fe20000000800 */
[----:B------:R1:W-:Y:S06]  /*46f0*/  MEMBAR.ALL.CTA ;  /* 0x0000000000007992 */ /* 0x0003ec0000008000 */
[----:B-1----:R-:W1:Y:S01]  /*4700*/  FENCE.VIEW.ASYNC.S ;  /* 0x00000000000073c6 */ /* 0x002e620000000000 */
[----:B----4-:R-:W-:Y:S11]  /*4710*/  LOP3.LUT P0, RZ, R6, 0x1, RZ, 0xc0, !PT ;  /* 0x0000000106ff7812 */ /* 0x010ff6000780c0ff */
[----:B------:R-:W-:Y:S02]  /*4720*/  @!UPT UIADD3 URZ, UPT, UPT, URZ, URZ, URZ ;  /* 0x000000fffffff290 */ /* 0x000fe4000fffe0ff */
[----:B-1----:R-:W-:Y:S01]  /*4730*/  VOTEU.ANY UP3, P0 ;  /* 0x0000000000ff7886 */ /* 0x002fe20000060100 */
[----:B------:R-:W-:Y:S11]  /*4740*/  PLOP3.LUT P0, PT, PT, PT, UP3, 0x80, 0x8 ;  /* 0x000000000008781c */ /* 0x000ff60003f0f038 */
[----:B------:R-:W-:Y:S02]  /*4750*/  @!UPT UIADD3 URZ, UPT, UPT, URZ, URZ, URZ ;  /* 0x000000fffffff290 */ /* 0x000fe4000fffe0ff */
[----:B------:R-:W-:Y:S02]  /*4760*/  @P0 SHF.R.U32.HI R0, RZ, 0x10, R5 ;  /* 0x00000010ff000819 */ /* 0x000fe40000011605 */
[----:B------:R-:W-:Y:S02]  /*4770*/  @P0 MOV R3, R4 ;  /* 0x0000000400030202 */ /* 0x000fe40000000f00 */
[----:B------:R-:W-:Y:S01]  /*4780*/  @P0 R2UR UR4, R0 ;  /* 0x00000000000402ca */ /* 0x000fe200000e0000 */
[----:B------:R-:W-:Y:S01]  /*4790*/  VIADD R0, R2, 0x60 ;  /* 0x0000006002007836 */ /* 0x000fe20000000000 */
[----:B------:R-:W-:Y:S02]  /*47a0*/  @P0 LOP3.LUT R4, R5, 0xffff, RZ, 0xc0, !PT ;  /* 0x0000ffff05040812 */ /* 0x000fe400078ec0ff */
[----:B------:R-:W-:Y:S02]  /*47b0*/  @P0 R2UR UR7, R3 ;  /* 0x00000000030702ca */ /* 0x000fe400000e0000 */
[----:B------:R-:W-:Y:S02]  /*47c0*/  PRMT R0, RZ, 0x654, R0 ;  /* 0x00000654ff007816 */ /* 0x000fe40000000000 */
[----:B------:R-:W-:Y:S02]  /*47d0*/  @P0 R2UR UR5, R4 ;  /* 0x00000000040502ca */ /* 0x000fe400000e0000 */
[----:B------:R1:W-:Y:S03]  /*47e0*/  SYNCS.ARRIVE.TRANS64.RED.A1T0 RZ, [R0+URZ], RZ ;  /* 0x000000ff00ff79a7 */ /* 0x0003e600081004ff */
[----:B------:R-:W-:Y:S04]  /*47f0*/  @UP3 UMOV UR31, UR4 ;  /* 0x00000004001f3c82 */ /* 0x000fe80008000000 */
[----:B------:R-:W-:Y:S04]  /*4800*/  @UP3 UMOV UR14, UR7 ;  /* 0x00000007000e3c82 */ /* 0x000fe80008000000 */
[----:B------:R-:W-:Y:S01]  /*4810*/  @UP3 UMOV UR13, UR5 ;  /* 0x00000005000d3c82 */ /* 0x000fe20008000000 */
[----:B------:R-:W-:Y:S05]  /*4820*/  BRA.U !UP0, `(.L_x_84) ;  /* 0x0000000108c07547 */ /* 0x000fea000b800000 */
[----:B------:R-:W-:Y:S02]  /*4830*/  UIMAD.WIDE.U32 UR10, UR13, UR51, URZ ;  /* 0x000000330d0a72a5 */ /* 0x000fe4000f8e00ff */
[----:B------:R-:W-:Y:S02]  /*4840*/  UP2UR UR12, UPR, URZ, 0x4 ;  /* 0x00000004ff0c7883 */ /* 0x000fe40008000000 */
[----:B------:R-:W-:Y:S02]  /*4850*/  UISETP.NE.AND UP2, UPT, UR50, 0x1, UPT ;  /* 0x000000013200788c */ /* 0x000fe4000bf45270 */
[----:B------:R-:W-:Y:S02]  /*4860*/  UIMAD.WIDE.U32 UR16, UR14, UR48, URZ ;  /* 0x000000300e1072a5 */ /* 0x000fe4000f8e00ff */
[----:B------:R-:W-:Y:S02]  /*4870*/  USEL UR4, UR37, UR45, !UP2 ;  /* 0x0000002d25047287 */ /* 0x000fe4000d000000 */
[----:B------:R-:W-:Y:S02]  /*4880*/  UISETP.NE.AND UP0, UPT, UR29, 0x1, UPT ;  /* 0x000000011d00788c */ /* 0x000fe4000bf05270 */
[----:B------:R-:W-:Y:S02]  /*4890*/  UP2UR UR20, UPR, URZ, 0x2 ;  /* 0x00000002ff147883 */ /* 0x000fe40008000000 */
[----:B------:R-:W-:Y:S02]  /*48a0*/  UISETP.NE.AND UP1, UPT, UR21, 0x1, UPT ;  /* 0x000000011500788c */ /* 0x000fe4000bf25270 */
[----:B---3--:R-:W-:Y:S02]  /*48b0*/  UIMAD.WIDE.U32 UR18, UR4, UR22, URZ ;  /* 0x00000016041272a5 */ /* 0x008fe4000f8e00ff */
[----:B------:R-:W-:Y:S01]  /*48c0*/  USEL UR8, UR44, UR52, !UP0 ;  /* 0x000000342c087287 */ /* 0x000fe2000c000000 */
[----:B------:R-:W-:Y:S02]  /*48d0*/  UMOV UR5, UR11 ;  /* 0x0000000b00057c82 */ /* 0x000fe40008000000 */
[----:B------:R-:W-:Y:S02]  /*48e0*/  USHF.R.U32.HI UR7, URZ, UR56, UR5 ;  /* 0x00000038ff077299 */ /* 0x000fe40008011605 */
[----:B------:R-:W-:Y:S02]  /*48f0*/  UIMAD.WIDE.U32 UR24, UR8, UR22, URZ ;  /* 0x00000016081872a5 */ /* 0x000fe4000f8e00ff */
[----:B------:R-:W-:Y:S02]  /*4900*/  USEL UR7, UR13, UR7, !UP2 ;  /* 0x000000070d077287 */ /* 0x000fe4000d000000 */
[----:B------:R-:W-:Y:S02]  /*4910*/  UISETP.NE.AND UP2, UPT, UR12, URZ, UPT ;  /* 0x000000ff0c00728c */ /* 0x000fe4000bf45270 */
[----:B------:R-:W-:Y:S01]  /*4920*/  UIMAD.WIDE.U32 UR10, UR7, UR22, URZ ;  /* 0x00000016070a72a5 */ /* 0x000fe2000f8e00ff */
[----:B------:R-:W-:Y:S02]  /*4930*/  UMOV UR5, UR17 ;  /* 0x0000001100057c82 */ /* 0x000fe40008000000 */
[----:B------:R-:W-:Y:S03]  /*4940*/  USHF.R.U32.HI UR9, URZ, UR49, UR5 ;  /* 0x00000031ff097299 */ /* 0x000fe60008011605 */
[----:B------:R-:W-:Y:S02]  /*4950*/  UMOV UR5, UR19 ;  /* 0x0000001300057c82 */ /* 0x000fe40008000000 */
[----:B------:R-:W-:Y:S03]  /*4960*/  @UP1 USHF.R.U32.HI UR4, URZ, UR23, UR5 ;  /* 0x00000017ff041299 */ /* 0x000fe60008011605 */
[----:B------:R-:W-:Y:S01]  /*4970*/  UMOV UR5, UR25 ;  /* 0x0000001900057c82 */ /* 0x000fe20008000000 */
[----:B------:R-:W-:Y:S02]  /*4980*/  UIMAD UR4, UR21, UR4, URZ ;  /* 0x00000004150472a4 */ /* 0x000fe4000f8e02ff */
[----:B------:R-:W-:Y:S02]  /*4990*/  @UP1 USHF.R.U32.HI UR8, URZ, UR23, UR5 ;  /* 0x00000017ff081299 */ /* 0x000fe40008011605 */
[----:B------:R-:W-:Y:S02]  /*49a0*/  USEL UR5, UR14, UR9, !UP0 ;  /* 0x000000090e057287 */ /* 0x000fe4000c000000 */
[----:B------:R-:W-:Y:S02]  /*49b0*/  UIMAD UR9, UR21, UR8, URZ ;  /* 0x00000008150972a4 */ /* 0x000fe4000f8e02ff */
[----:B------:R-:W-:Y:S03]  /*49c0*/  UISETP.GE.AND UP0, UPT, UR7, UR4, UPT ;  /* 0x000000040700728c */ /* 0x000fe6000bf06270 */
[----:B------:R-:W-:Y:S01]  /*49d0*/  UMOV UR4, UR11 ;  /* 0x0000000b00047c82 */ /* 0x000fe20008000000 */
[----:B------:R-:W-:Y:S02]  /*49e0*/  UISETP.GE.OR UP0, UPT, UR5, UR9, UP0 ;  /* 0x000000090500728c */ /* 0x000fe40008706670 */
[----:B------:R-:W-:Y:S02]  /*49f0*/  USHF.R.U32.HI UR4, URZ, UR23, UR4 ;  /* 0x00000017ff047299 */ /* 0x000fe40008011604 */
[----:B------:R-:W-:Y:S02]  /*4a00*/  UIMAD.WIDE.U32 UR10, UR5, UR22, URZ ;  /* 0x00000016050a72a5 */ /* 0x000fe4000f8e00ff */
[----:B------:R-:W-:Y:S04]  /*4a10*/  USEL UR12, UR7, UR4, !UP1 ;  /* 0x00000004070c7287 */ /* 0x000fe8000c800000 */
[----:B------:R-:W-:Y:S01]  /*4a20*/  UIADD3 UR9, UPT, UPT, -UR12, URZ, URZ ;  /* 0x000000ff0c097290 */ /* 0x000fe2000fffe1ff */
[----:B------:R-:W-:Y:S02]  /*4a30*/  @!UP0 UMOV UR4, UR11 ;  /* 0x0000000b00048c82 */ /* 0x000fe40008000000 */
[----:B------:R-:W-:Y:S02]  /*4a40*/  @!UP0 USHF.R.U32.HI UR4, URZ, UR23, UR4 ;  /* 0x00000017ff048299 */ /* 0x000fe40008011604 */
[----:B------:R-:W-:Y:S02]  /*4a50*/  UIMAD UR9, UR21, UR9, UR7 ;  /* 0x00000009150972a4 */ /* 0x000fe4000f8e0207 */
[----:B------:R-:W-:Y:S02]  /*4a60*/  @!UP0 USEL UR4, UR5, UR4, !UP1 ;  /* 0x0000000405048287 */ /* 0x000fe4000c800000 */
[----:B------:R-:W-:Y:S02]  /*4a70*/  UISETP.NE.AND UP1, UPT, UR20, URZ, UPT ;  /* 0x000000ff1400728c */ /* 0x000fe4000bf25270 */
[----:B------:R-:W-:Y:S02]  /*4a80*/  @!UP0 UIMAD UR8, UR8, UR9, UR4 ;  /* 0x00000009080882a4 */ /* 0x000fe4000f8e0204 */
[----:B------:R-:W-:Y:S02]  /*4a90*/  @!UP0 UIADD3 UR10, UPT, UPT, UR12, -UR4, URZ ;  /* 0x800000040c0a8290 */ /* 0x000fe4000fffe0ff */
[----:B------:R-:W-:Y:S02]  /*4aa0*/  UIADD3 UR9, UPT, UPT, -UR7, URZ, URZ ;  /* 0x000000ff07097290 */ /* 0x000fe4000fffe1ff */
[----:B------:R-:W-:Y:S02]  /*4ab0*/  UIADD3 UR4, UPT, UPT, -UR5, URZ, URZ ;  /* 0x000000ff05047290 */ /* 0x000fe4000fffe1ff */
[----:B------:R-:W-:Y:S03]  /*4ac0*/  @!UP0 UIMAD UR7, UR10, UR21, UR5 ;  /* 0x000000150a0782a4 */ /* 0x000fe6000f8e0205 */
[----:B------:R-:W-:Y:S01]  /*4ad0*/  @!UP0 UMOV UR5, UR8 ;  /* 0x0000000800058c82 */ /* 0x000fe20008000000 */
[----:B------:R-:W-:Y:S02]  /*4ae0*/  UIMAD UR8, UR29, UR4, UR14 ;  /* 0x000000041d0872a4 */ /* 0x000fe4000f8e020e */
[----:B------:R-:W-:Y:S02]  /*4af0*/  UIMAD UR4, UR50, UR9, UR13 ;  /* 0x00000009320472a4 */ /* 0x000fe4000f8e020d */
[----:B------:R-:W-:Y:S02]  /*4b00*/  UIMAD UR14, UR5, UR29, UR8 ;  /* 0x0000001d050e72a4 */ /* 0x000fe4000f8e0208 */
[----:B------:R-:W-:Y:S11]  /*4b10*/  UIMAD UR13, UR7, UR50, UR4 ;  /* 0x00000032070d72a4 */ /* 0x000ff6000f8e0204 */
[----:B------:R-:W-:Y:S01]  /*4b20*/  @!UPT UIADD3 URZ, UPT, UPT, URZ, URZ, URZ ;  /* 0x000000fffffff290 */ /* 0x000fe2000fffe0ff */
.L_x_84:
[----:B------:R-:W4:Y:S01]  /*4b30*/  @!UP4 LDCU.128 UR16, c[0x0][0xb10] ;  /* 0x00016200ff10c7ac */ /* 0x000f220008000c00 */
[----:B------:R-:W-:Y:S04]  /*4b40*/  ISETP.NE.U32.AND P0, PT, RZ, UR42, PT ;  /* 0x0000002aff007c0c */ /* 0x000fe8000bf05070 */
[----:B------:R-:W-:Y:S01]  /*4b50*/  ISETP.NE.AND.EX P0, PT, RZ, UR43, PT, P0 ;  /* 0x0000002bff007c0c */ /* 0x000fe2000bf05300 */
[----:B------:R-:W2:Y:S01]  /*4b60*/  @!UP4 LDCU UR5, c[0x0][0xb0c] ;  /* 0x00016180ff05c7ac */ /* 0x000ea20008000800 */
[----:B----4-:R-:W-:Y:S02]  /*4b70*/  UIMAD.WIDE.U32 UR8, UR14, UR16, URZ ;  /* 0x000000100e0872a5 */ /* 0x010fe4000f8e00ff */
[----:B------:R-:W-:Y:S05]  /*4b80*/  UIMAD.WIDE.U32 UR10, UR13, UR19, URZ ;  /* 0x000000130d0a72a5 */ /* 0x000fea000f8e00ff */
[----:B------:R-:W-:Y:S01]  /*4b90*/  @!UP4 UMOV UR4, UR9 ;  /* 0x000000090004cc82 */ /* 0x000fe20008000000 */
[----:B--2---:R-:W-:Y:S02]  /*4ba0*/  @!UP4 UISETP.NE.AND UP0, UPT, UR5, 0x1, UPT ;  /* 0x000000010500c88c */ /* 0x004fe4000bf05270 */
[----:B------:R-:W-:Y:S01]  /*4bb0*/  @!UP4 USHF.R.U32.HI UR4, URZ, UR17, UR4 ;  /* 0x00000011ff04c299 */ /* 0x000fe20008011604 */
[----:B------:R-:W-:Y:S03]  /*4bc0*/  @!UP4 UMOV UR7, UR11 ;  /* 0x0000000b0007cc82 */ /* 0x000fe60008000000 */
[----:B------:R-:W-:Y:S02]  /*4bd0*/  @!UP4 USEL UR8, UR14, UR4, !UP0 ;  /* 0x000000040e08c287 */ /* 0x000fe4000c000000 */
[----:B------:R-:W-:Y:S05]  /*4be0*/  @!UP4 UISETP.NE.AND UP0, UPT, UR18, 0x1, UPT ;  /* 0x000000011200c88c */ /* 0x000fea000bf05270 */
[----:B------:R-:W2:Y:S02]  /*4bf0*/  @!UP4 LDCU UR4, c[0x0][0xb20] ;  /* 0x00016400ff04c7ac */ /* 0x000ea40008000800 */
[----:B--2---:R-:W-:Y:S04]  /*4c00*/  @!UP4 USHF.R.U32.HI UR7, URZ, UR4, UR7 ;  /* 0x00000004ff07c299 */ /* 0x004fe80008011607 */
[----:B------:R-:W-:Y:S04]  /*4c10*/  @!UP4 USEL UR7, UR13, UR7, !UP0 ;  /* 0x000000070d07c287 */ /* 0x000fe8000c000000 */
[----:B------:R-:W-:Y:S02]  /*4c20*/  @!UP4 UIADD3 UR4, UPT, UPT, -UR8, UR7, URZ ;  /* 0x000000070804c290 */ /* 0x000fe4000fffe1ff */
[----:B------:R-:W-:Y:S02]  /*4c30*/  @!UP4 UIADD3 UR7, UPT, UPT, UR8, -UR7, URZ ;  /* 0x800000070807c290 */ /* 0x000fe4000fffe0ff */
[----:B------:R-:W-:Y:S02]  /*4c40*/  @!UP4 UIMAD UR14, UR4, UR5, UR14 ;  /* 0x00000005040ec2a4 */ /* 0x000fe4000f8e020e */
[----:B------:R-:W-:Y:S01]  /*4c50*/  @!UP4 UIMAD UR13, UR7, UR18, UR13 ;  /* 0x00000012070dc2a4 */ /* 0x000fe2000f8e020d */
[----:B------:R-:W-:Y:S11]  /*4c60*/  BRA.U UP1, `(.L_x_85) ;  /* 0x0000000101107547 */ /* 0x000ff6000b800000 */
[----:B-1----:R-:W-:Y:S04]  /*4c70*/  MOV R0, UR53 ;  /* 0x0000003500007c02 */ /* 0x002fe80008000f00 */
[----:B------:R-:W-:Y:S04]  /*4c80*/  SHF.L.U32 R0, R0, 0x1f, RZ ;  /* 0x0000001f00007819 */ /* 0x000fe800000006ff */
[----:B------:R-:W1:Y:S02]  /*4c90*/  SYNCS.PHASECHK.TRANS64.TRYWAIT P1, [UR6+0x48], R0 ;  /* 0x00004800ff0075a7 */ /* 0x000e640008021106 */
[----:B-1----:R-:W-:Y:S05]  /*4ca0*/  @!P1 BRA `(.L_x_86) ;  /* 0x0000005c00449947 */ /* 0x002fea0003800000 */
.L_x_85:
[----:B------:R-:W-:Y:S05]  /*4cb0*/  BRA.U !UP6, `(.L_x_87) ;  /* 0x000000010e407547 */ /* 0x000fea000b800000 */
[----:B------:R-:W-:Y:S01]  /*4cc0*/  UPLOP3.LUT UP2, UPT, UPT, UPT, UP5, 0x80, 0x8 ;  /* 0x000000000008789c */ /* 0x000fe20003f4f050 */
[----:B-1----:R-:W-:Y:S01]  /*4cd0*/  HFMA2 R0, -RZ, RZ, 0, 5.9604644775390625e-08 ;  /* 0x00000001ff007431 */ /* 0x002fe200000001ff */
[----:B------:R-:W1:Y:S04]  /*4ce0*/  LDCU.64 UR8, c[0x0][0x358] ;  /* 0x00006b00ff0877ac */ /* 0x000e680008000a00 */
[----:B------:R-:W-:Y:S05]  /*4cf0*/  PLOP3.LUT P1, PT, PT, PT, UP2, 0x80, 0x8 ;  /* 0x000000000008781c */ /* 0x000fea0003f2f028 */
[----:B------:R-:W2:Y:S01]  /*4d00*/  @UP2 LDCU.64 UR4, c[0x0][0x888] ;  /* 0x00011100ff0427ac */ /* 0x000ea20008000a00 */
[----:B------:R-:W-:Y:S07]  /*4d10*/  @UP2 UIMAD UR7, UR36, UR42, URZ ;  /* 0x0000002a240722a4 */ /* 0x000fee000f8e02ff */
[----:B------:R-:W-:Y:S01]  /*4d20*/  @P1 PRMT R4, R0, 0x7610, R4 ;  /* 0x0000761000041816 */ /* 0x000fe20000000004 */
[----:B--2---:R-:W-:Y:S06]  /*4d30*/  @UP2 UIMAD.WIDE UR4, UR7, 0x4, UR4 ;  /* 0x00000004070428a5 */ /* 0x004fec000f8e0204 */
[----:B------:R-:W-:Y:S02]  /*4d40*/  IMAD.U32 R2, RZ, RZ, UR4 ;  /* 0x00000004ff027e24 */ /* 0x000fe4000f8e00ff */
[----:B------:R-:W-:Y:S03]  /*4d50*/  IMAD.U32 R3, RZ, RZ, UR5 ;  /* 0x00000005ff037e24 */ /* 0x000fe6000f8e00ff */
[----:B------:R-:W2:Y:S02]  /*4d60*/  @!UP2 LDCU UR4, c[0x0][0x880] ;  /* 0x00011000ff04a7ac */ /* 0x000ea40008000800 */
[----:B-1---5:R1:W5:Y:S02]  /*4d70*/  @P1 LDG.E R157, desc[UR8][R2.64] ;  /* 0x00000008029d1981 */ /* 0x022364000c1e1900 */
[----:B-1----:R-:W-:Y:S05]  /*4d80*/  IMAD.MOV.U32 R2, RZ, RZ, 0x1 ;  /* 0x00000001ff027424 */ /* 0x002fea00078e00ff */
[----:B------:R-:W-:Y:S05]  /*4d90*/  @!P1 PRMT R4, R2, 0x7610, R4 ;  /* 0x0000761002049816 */ /* 0x000fea0000000004 */
[----:B------:R4:W-:Y:S02]  /*4da0*/  STL.S16 [R1+0x44], R4 ;  /* 0x0000440401007387 */ /* 0x0009e40000100600 */
[----:B--2-4-:R-:W-:Y:S07]  /*4db0*/  @!P1 MOV R157, UR4 ;  /* 0x00000004009d9c02 */ /* 0x014fee0008000f00 */
.L_x_87:
[----:B-----5:R-:W-:Y:S01]  /*4dc0*/  @!P0 FSETP.EQ.AND P1, PT, R157, RZ, PT ;  /* 0x000000ff9d00820b */ /* 0x020fe20003f22000 */
[----:B------:R-:W-:Y:S01]  /*4dd0*/  @!UPT UIADD3 URZ, UPT, UPT, URZ, URZ, URZ ;  /* 0x000000fffffff290 */ /* 0x000fe2000fffe0ff */
[----:B------:R-:W-:Y:S11]  /*4de0*/  @!P0 BRA `(.L_x_88) ;  /* 0x00000000001c8947 */ /* 0x000ff60003800000 */
[----:B------:R-:W-:Y:S01]  /*4df0*/  PLOP3.LUT P1, PT, PT, PT, UP2, 0x80, 0x8 ;  /* 0x000000000008781c */ /* 0x000fe20003f2f028 */
[----:B-1----:R-:W2:Y:S03]  /*4e00*/  LDL R0, [R1+0x44] ;  /* 0x0000440001007983 */ /* 0x002ea60000100800 */
[----:B------:R-:W-:Y:S02]  /*4e10*/  PLOP3.LUT P1, PT, P1, PT, PT, 0x8, 0x80 ;  /* 0x000000000080781c */ /* 0x000fe40000f2e170 */
[----:B--2---:R-:W-:Y:S11]  /*4e20*/  LOP3.LUT P0, RZ, R0, 0xff, RZ, 0xc0, !PT ;  /* 0x000000ff00ff7812 */ /* 0x004ff6000780c0ff */
[----:B------:R-:W-:Y:S02]  /*4e30*/  @!UPT UIADD3 URZ, UPT, UPT, URZ, URZ, URZ ;  /* 0x000000fffffff290 */ /* 0x000fe4000fffe0ff */
[----:B------:R-:W-:Y:S11]  /*4e40*/  @P0 FSETP.EQ.AND P1, PT, R157, RZ, PT ;  /* 0x000000ff9d00020b */ /* 0x000ff60003f22000 */
[----:B------:R-:W-:Y:S02]  /*4e50*/  @!UPT UIADD3 URZ, UPT, UPT, URZ, URZ, URZ ;  /* 0x000000fffffff290 */ /* 0x000fe4000fffe0ff */
.L_x_88:
[----:B------:R-:W-:Y:S01]  /*4e60*/  ULEA UR5, UR30, UR6, 0x3 ;  /* 0x000000061e057291 */ /* 0x000fe2000f8e18ff */
[----:B-1----:R-:W-:Y:S02]  /*4e70*/  SHF.L.U32 R2, R9, 0x1f, RZ ;  /* 0x0000001f09027819 */ /* 0x002fe400000006ff */
[----:B------:R-:W-:Y:S01]  /*4e80*/  ELECT P0, URZ, PT ;  /* 0x0000000000ff782f */ /* 0x000fe20003800000 */
[----:B------:R-:W-:Y:S05]  /*4e90*/  VIADD R0, R8, 0x1 ;  /* 0x0000000108007836 */ /* 0x000fea0000000000 */
[----:B------:R-:W1:Y:S02]  /*4ea0*/  SYNCS.PHASECHK.TRANS64.TRYWAIT P2, [UR5+0x30], R2 ;  /* 0x00003002ff0075a7 */ /* 0x000e640008041105 */
[----:B-1----:R-:W-:Y:S05]  /*4eb0*/  @!P2 BRA `(.L_x_89) ;  /* 0x0000005800d8a947 */ /* 0x002fea0003800000 */
.L_x_148:
[----:B------:R-:W-:Y:S01]  /*4ec0*/  UIADD3 UR33, UPT, UPT, UR5, 0x20, URZ ;  /* 0x0000002005217890 */ /* 0x000fe2000fffe0ff */
[----:B------:R-:W-:Y:S01]  /*4ed0*/  PLOP3.LUT P0, PT, P1, P0, PT, 0xf2, 0x2f ;  /* 0x00000000002f781c */ /* 0x000fe20000f01e72 */
[----:B------:R-:W-:Y:S01]  /*4ee0*/  UMOV UR40, 0x0 ;  /* 0x0000000000287882 */ /* 0x000fe20000000000 */
[----:B------:R-:W-:Y:S01]  /*4ef0*/  UMOV UR41, 0x10000000 ;  /* 0x1000000000297882 */ /* 0x000fe20000000000 */
[----:B------:R-:W-:Y:S01]  /*4f00*/  UMOV UR28, UR36 ;  /* 0x00000024001c7c82 */ /* 0x000fe20008000000 */
[----:B------:R-:W-:Y:S01]  /*4f10*/  UMOV UR12, UR36 ;  /* 0x00000024000c7c82 */ /* 0x000fe20008000000 */
[----:B------:R-:W-:Y:S01]  /*4f20*/  UMOV UR20, UR36 ;  /* 0x0000002400147c82 */ /* 0x000fe20008000000 */
[----:B------:R-:W-:Y:S01]  /*4f30*/  UMOV UR25, UR33 ;  /* 0x0000002100197c82 */ /* 0x000fe20008000000 */
[----:B------:R-:W-:Y:S01]  /*4f40*/  UMOV UR9, UR33 ;  /* 0x0000002100097c82 */ /* 0x000fe20008000000 */
[----:B------:R-:W-:Y:S01]  /*4f50*/  UMOV UR17, UR33 ;  /* 0x0000002100117c82 */ /* 0x000fe20008000000 */
[C---:B------:R-:W-:Y:S04]  /*4f60*/  ISETP.NE.AND P1, PT, R0.reuse, 0x2, PT ;  /* 0x000000020000780c */ /* 0x040fe80003f25270 */
[----:B------:R-:W-:Y:S01]  /*4f70*/  VOTEU.ALL UP0, P0 ;  /* 0x0000000000ff7886 */ /* 0x000fe20000000000 */
[----:B-1----:R-:W-:Y:S02]  /*4f80*/  SEL R2, RZ, 0x1, P1 ;  /* 0x00000001ff027807 */ /* 0x002fe40000800000 */
[----:B------:R-:W-:Y:S02]  /*4f90*/  SEL R8, R0, RZ, P1 ;  /* 0x000000ff00087207 */ /* 0x000fe40000800000 */
[----:B------:R-:W-:Y:S01]  /*4fa0*/  @!UP0 UIADD3 UR38, UP1, UPT, UR54, 0x580, URZ ;  /* 0x0000058036268890 */ /* 0x000fe2000ff3e0ff */
[----:B------:R-:W-:Y:S01]  /*4fb0*/  LOP3.LUT R10, R10, R2, RZ, 0x3c, !PT ;  /* 0x000000020a0a7212 */ /* 0x000fe200078e3cff */
[----:B------:R-:W-:Y:S02]  /*4fc0*/  @!UP0 UIMAD UR4, UR30, 0xa000, UR6 ;  /* 0x0000a0001e0488a4 */ /* 0x000fe4000f8e0206 */
[----:B------:R-:W-:Y:S02]  /*4fd0*/  @!UP0 UIADD3.X UR39, UPT, UPT, URZ, UR55, URZ, UP1, !UPT ;  /* 0x00000037ff278290 */ /* 0x000fe40008ffe4ff */
[----:B------:R-:W-:Y:S02]  /*4fe0*/  @!UP0 USHF.L.U32 UR35, UR46, 0x7, URZ ;  /* 0x000000072e238899 */ /* 0x000fe400080006ff */
[----:B------:R-:W-:Y:S02]  /*4ff0*/  @!UP0 UIMAD UR34, UR47, 0xa0, URZ ;  /* 0x000000a02f2288a4 */ /* 0x000fe4000f8e02ff */
[----:B------:R-:W-:Y:S02]  /*5000*/  @!UP0 UIADD3 UR32, UPT, UPT, UR4, 0x200, URZ ;  /* 0x0000020004208890 */ /* 0x000fe4000fffe0ff */
[----:B------:R-:W-:Y:S01]  /*5010*/  @!UP0 UIADD3 UR26, UPT, UPT, UR34, 0x20, URZ ;  /* 0x00000020221a8890 */ /* 0x000fe2000fffe0ff */
[----:B------:R-:W-:Y:S01]  /*5020*/  VOTEU.ALL UP1, P0 ;  /* 0x0000000000ff7886 */ /* 0x000fe20000020000 */
[----:B------:R-:W-:Y:S01]  /*5030*/  @!UP0 UIADD3 UR24, UPT, UPT, UR4, 0x2200, URZ ;  /* 0x0000220004188890 */ /* 0x000fe2000fffe0ff */
[----:B------:R-:W-:Y:S01]  /*5040*/  UMOV UR27, UR35 ;  /* 0x00000023001b7c82 */ /* 0x000fe20008000000 */
[----:B------:R-:W-:Y:S03]  /*5050*/  @!UP0 UIADD3 UR10, UPT, UPT, UR34, 0x40, URZ ;  /* 0x00000040220a8890 */ /* 0x000fe6000fffe0ff */
[----:B------:R1:W-:Y:S01]  /*5060*/  @!UP1 UTMALDG.3D [UR32], [UR38], desc[UR40] ;  /* 0x00002820260095b4 */ /* 0x0003e20008011000 */
[----:B------:R-:W-:Y:S01]  /*5070*/  @!UP0 UIADD3 UR8, UPT, UPT, UR4, 0x4200, URZ ;  /* 0x0000420004088890 */ /* 0x000fe2000fffe0ff */
[----:B------:R-:W-:Y:S01]  /*5080*/  VOTEU.ALL UP1, P0 ;  /* 0x0000000000ff7886 */ /* 0x000fe20000020000 */
[----:B------:R-:W-:Y:S01]  /*5090*/  UMOV UR11, UR35 ;  /* 0x00000023000b7c82 */ /* 0x000fe20008000000 */
[----:B------:R-:W-:Y:S02]  /*50a0*/  @!UP0 UIADD3 UR18, UPT, UPT, UR34, 0x60, URZ ;  /* 0x0000006022128890 */ /* 0x000fe4000fffe0ff */
[----:B------:R-:W-:Y:S01]  /*50b0*/  @!UP0 UIADD3 UR16, UPT, UPT, UR4, 0x6200, URZ ;  /* 0x0000620004108890 */ /* 0x000fe2000fffe0ff */
[----:B------:R-:W-:Y:S01]  /*50c0*/  @!UP1 UTMALDG.3D [UR24], [UR38], desc[UR40] ;  /* 0x00002818260095b4 */ /* 0x000fe20008011000 */
[----:B------:R-:W-:Y:S01]  /*50d0*/  UIADD3 UR47, UPT, UPT, UR13, UR61, URZ ;  /* 0x0000003d0d2f7290 */ /* 0x000fe2000fffe0ff */
[----:B------:R-:W-:Y:S01]  /*50e0*/  VOTEU.ALL UP1, P0 ;  /* 0x0000000000ff7886 */ /* 0x000fe20000020000 */
[----:B------:R-:W-:Y:S01]  /*50f0*/  UMOV UR19, UR35 ;  /* 0x0000002300137c82 */ /* 0x000fe20008000000 */
[----:B------:R-:W-:Y:S03]  /*5100*/  UIADD3 UR46, UPT, UPT, UR14, UR60, URZ ;  /* 0x0000003c0e2e7290 */ /* 0x000fe6000fffe0ff */
[----:B------:R2:W-:Y:S01]  /*5110*/  @!UP1 UTMALDG.3D [UR8], [UR38], desc[UR40] ;  /* 0x00002808260095b4 */ /* 0x0005e20008011000 */
[----:B------:R-:W-:Y:S01]  /*5120*/  UPLOP3.LUT UP1, UPT, UPT, UPT, UPT, 0x80, 0x8 ;  /* 0x000000000008789c */ /* 0x000fe20003f2f070 */
[----:B-1----:R-:W-:Y:S01]  /*5130*/  UMOV UR36, UR31 ;  /* 0x0000001f00247c82 */ /* 0x002fe20008000000 */
[----:B--2---:R-:W-:Y:S02]  /*5140*/  @!UP0 UIADD3 UR10, UPT, UPT, UR34, 0x80, URZ ;  /* 0x00000080220a8890 */ /* 0x004fe4000fffe0ff */
[----:B------:R-:W-:Y:S01]  /*5150*/  @!UP0 UIADD3 UR8, UPT, UPT, UR4, 0x8200, URZ ;  /* 0x0000820004088890 */ /* 0x000fe2000fffe0ff */
[----:B------:R-:W-:Y:S01]  /*5160*/  VOTEU.ALL UP0, P0 ;  /* 0x0000000000ff7886 */ /* 0x000fe20000000000 */
[----:B------:R-:W-:Y:S04]  /*5170*/  UIADD3 UR4, UPT, UPT, UR30, 0x1, URZ ;  /* 0x000000011e047890 */ /* 0x000fe8000fffe0ff */
[----:B------:R1:W-:Y:S01]  /*5180*/  @!UP0 UTMALDG.3D [UR16], [UR38], desc[UR40] ;  /* 0x00002810260085b4 */ /* 0x0003e20008011000 */
[----:B------:R-:W-:Y:S04]  /*5190*/  UISETP.NE.AND UP0, UPT, UR4, 0x2, UPT ;  /* 0x000000020400788c */ /* 0x000fe8000bf05270 */
[----:B------:R-:W-:Y:S02]  /*51a0*/  USEL UR7, URZ, 0x1, UP0 ;  /* 0x00000001ff077887 */ /* 0x000fe40008000000 */
[----:B------:R-:W-:Y:S02]  /*51b0*/  USEL UR30, UR4, URZ, UP0 ;  /* 0x000000ff041e7287 */ /* 0x000fe40008000000 */
[----:B------:R-:W-:Y:S01]  /*51c0*/  VOTEU.ALL UP0, P0 ;  /* 0x0000000000ff7886 */ /* 0x000fe20000000000 */
[----:B------:R-:W-:Y:S01]  /*51d0*/  UPRMT UR4, UR15, 0x654, UR33 ;  /* 0x000006540f047896 */ /* 0x000fe20008000021 */
[----:B------:R-:W-:Y:S03]  /*51e0*/  LOP3.LUT R9, R9, UR7, RZ, 0x3c, !PT ;  /* 0x0000000709097c12 */ /* 0x000fe6000f8e3cff */
[----:B------:R1:W-:Y:S01]  /*51f0*/  @!UP0 UTMALDG.3D [UR8], [UR38], desc[UR40] ;  /* 0x00002808260085b4 */ /* 0x0003e20008011000 */
[----:B------:R1:W-:Y:S04]  /*5200*/  @!P0 SYNCS.ARRIVE.TRANS64.RED.A0TR RZ, [UR5+0x20], R11 ;  /* 0x0000200bffff89a7 */ /* 0x0003e80008300405 */
[----:B------:R-:W-:Y:S01]  /*5210*/  SYNCS.ARRIVE.TRANS64.RED.A1T0 RZ, [UR4], RZ ;  /* 0x000000ffffff79a7 */ /* 0x000fe20008100404 */
[----:B------:R-:W-:Y:S05]  /*5220*/  BRA.U UP3, `(.L_x_90) ;  /* 0xfffffff503047547 */ /* 0x000fea000b83ffff */
[----:B------:R-:W-:Y:S01]  /*5230*/  UIADD3 UR6, UPT, UPT, UR6, 0x30, URZ ;  /* 0x0000003006067890 */ /* 0x000fe2000fffe0ff */
[----:B------:R-:W-:-:S03]  /*5240*/  SHF.L.U32 R0, R9, 0x1f, RZ ;  /* 0x0000001f09007819 */ /* 0x000fc600000006ff */
[----:B------:R-:W-:-:S09]  /*5250*/  ULEA UR4, UR30, UR6, 0x3 ;  /* 0x000000061e047291 */ /* 0x000fd2000f8e18ff */
[----:B------:R-:W2:Y:S02]  /*5260*/  SYNCS.PHASECHK.TRANS64.TRYWAIT P0, [UR4], R0 ;  /* 0x00000000ff0075a7 */ /* 0x000ea40008001104 */
[----:B--2---:R-:W-:Y:S05]  /*5270*/  @!P0 BRA `(.L_x_91) ;  /* 0x0000005800008947 */ /* 0x004fea0003800000 */
.L_x_150:
[----:B------:R-:W-:-:S04]  /*5280*/  UIADD3 UR4, UPT, UPT, UR30, 0x1, URZ ;  /* 0x000000011e047890 */ /* 0x000fc8000fffe0ff */
[----:B------:R-:W-:-:S04]  /*5290*/  UISETP.NE.AND UP0, UPT, UR4, 0x2, UPT ;  /* 0x000000020400788c */ /* 0x000fc8000bf05270 */
[----:B------:R-:W-:Y:S02]  /*52a0*/  USEL UR5, URZ, 0x1, UP0 ;  /* 0x00000001ff057887 */ /* 0x000fe40008000000 */
[----:B------:R-:W-:-:S04]  /*52b0*/  USEL UR4, UR4, URZ, UP0 ;  /* 0x000000ff04047287 */ /* 0x000fc80008000000 */
[----:B------:R-:W-:Y:S01]  /*52c0*/  ULEA UR4, UR4, UR6, 0x3 ;  /* 0x0000000604047291 */ /* 0x000fe2000f8e18ff */
[----:B--2---:R-:W-:-:S04]  /*52d0*/  LOP3.LUT R2, R9, UR5, RZ, 0x3c, !PT ;  /* 0x0000000509027c12 */ /* 0x004fc8000f8e3cff */
[----:B------:R-:W-:Y:S01]  /*52e0*/  SHF.L.U32 R2, R2, 0x1f, RZ ;  /* 0x0000001f02027819 */ /* 0x000fe200000006ff */
[----:B------:R-:W-:-:S07]  /*52f0*/  IMAD.U32 R0, RZ, RZ, UR4 ;  /* 0x00000004ff007e24 */ /* 0x000fce000f8e00ff */
.L_x_92:
[----:B--2---:R2:W4:Y:S02]  /*5300*/  SYNCS.PHASECHK.TRANS64.TRYWAIT P0, [R0+URZ], R2 ;  /* 0x00000002000075a7 */ /* 0x00452400080011ff */
[----:B----4-:R-:W-:Y:S05]  /*5310*/  @!P0 NANOSLEEP.SYNCS 0x989680 ;  /* 0x009896800000895d */ /* 0x010fea0003900000 */
[----:B------:R-:W4:Y:S02]  /*5320*/  @!P0 SYNCS.PHASECHK.TRANS64 P0, [R0+URZ], R2 ;  /* 0x00000002000085a7 */ /* 0x000f2400080010ff */
[----:B-1-34-:R-:W-:Y:S05]  /*5330*/  @P0 EXIT ;  /* 0x000000000000094d */ /* 0x01afea0003800000 */
[----:B------:R-:W-:Y:S05]  /*5340*/  BRA `(.L_x_92) ;  /* 0xfffffffc00ec7947 */ /* 0x000fea000383ffff */
.L_x_82:
[----:B------:R-:W-:-:S06]  /*5350*/  UISETP.GE.AND UP0, UPT, UR14, 0x4, UPT ;  /* 0x000000040e00788c */ /* 0x000fcc000bf06270 */
[----:B------:R-:W-:-:S13]  /*5360*/  PLOP3.LUT P0, PT, PT, PT, UP0, 0x80, 0x8 ;  /* 0x000000000008781c */ /* 0x000fda0003f0f008 */
[----:B------:R-:W-:Y:S05]  /*5370*/  @!P0 EXIT ;  /* 0x000000000000894d */ /* 0x000fea0003800000 */
[----:B------:R-:W-:Y:S01]  /*5380*/  BAR.SYNC.DEFER_BLOCKING 0x6, 0xa0 ;  /* 0x0182800000007b1d */ /* 0x000fe20000010000 */
[----:B------:R-:W-:-:S05]  /*5390*/  IMAD.U32 R0, R6, 0x10000, RZ ;  /* 0x0001000006007824 */ /* 0x000fca00078e00ff */
[----:B------:R-:W-:Y:S01]  /*53a0*/  UMOV UR4, 0x400 ;  /* 0x0000040000047882 */ /* 0x000fe20000000000 */
[----:B------:R-:W-:Y:S01]  /*53b0*/  LOP3.LUT R0, R0, 0x600000, RZ, 0xc0, !PT ;  /* 0x0060000000007812 */ /* 0x000fe200078ec0ff */
[----:B------:R-:W-:Y:S01]  /*53c0*/  ULEA UR4, UR15, UR4, 0x18 ;  /* 0x000000040f047291 */ /* 0x000fe2000f8ec0ff */
[----:B------:R-:W1:Y:S01]  /*53d0*/  LDCU UR41, c[0x0][0xb0c] ;  /* 0x00016180ff2977ac */ /* 0x000e620008000800 */
[----:B------:R-:W2:Y:S01]  /*53e0*/  LDCU UR40, c[0x0][0xb30] ;  /* 0x00016600ff2877ac */ /* 0x000ea20008000800 */
[----:B------:R-:W3:Y:S01]  /*53f0*/  LDCU.64 UR62, c[0x0][0x888] ;  /* 0x00011100ff3e77ac */ /* 0x000ee20008000a00 */
[----:B------:R-:W4:Y:S05]  /*5400*/  LDCU.64 UR42, c[0x0][0xb28] ;  /* 0x00016500ff2a77ac */ /* 0x000f2a0008000a00 */
[----:B------:R-:W1:Y:S01]  /*5410*/  LDS R16, [UR4+0xf0] ;  /* 0x0000f004ff107984 */ /* 0x000e620008000800 */
[----:B------:R-:W1:Y:S01]  /*5420*/  LDCU.128 UR56, c[0x0][0xb10] ;  /* 0x00016200ff3877ac */ /* 0x000e620008000c00 */
[----:B------:R-:W-:Y:S01]  /*5430*/  UMOV UR53, 0x1 ;  /* 0x0000000100357882 */ /* 0x000fe20000000000 */
[----:B------:R-:W-:Y:S01]  /*5440*/  UMOV UR45, URZ ;  /* 0x000000ff002d7c82 */ /* 0x000fe20008000000 */
[----:B------:R-:W-:Y:S01]  /*5450*/  UMOV UR52, URZ ;  /* 0x000000ff00347c82 */ /* 0x000fe20008000000 */
[----:B------:R-:W-:Y:S01]  /*5460*/  UMOV UR18, URZ ;  /* 0x000000ff00127c82 */ /* 0x000fe20008000000 */
[----:B------:R-:W-:Y:S01]  /*5470*/  UMOV UR51, URZ ;  /* 0x000000ff00337c82 */ /* 0x000fe20008000000 */
[----:B------:R-:W-:Y:S01]  /*5480*/  UMOV UR44, URZ ;  /* 0x000000ff002c7c82 */ /* 0x000fe20008000000 */
[----:B------:R-:W-:Y:S01]  /*5490*/  UMOV UR50, URZ ;  /* 0x000000ff00327c82 */ /* 0x000fe20008000000 */
[----:B------:R-:W-:Y:S01]  /*54a0*/  UMOV UR49, URZ ;  /* 0x000000ff00317c82 */ /* 0x000fe20008000000 */
[----:B-1234-:R-:W-:-:S07]  /*54b0*/  IADD3 R16, PT, PT, R16, R0, RZ ;  /* 0x0000000010107210 */ /* 0x01efce0007ffe0ff */
.L_x_116:
[----:B-1----:R-:W1:Y:S01]  /*54c0*/  S2UR UR4, SR_CgaCtaId ;  /* 0x00000000000479c3 */ /* 0x002e620000008800 */
[----:B------:R-:W-:Y:S01]  /*54d0*/  UMOV UR5, 0x400 ;  /* 0x0000040000057882 */ /* 0x000fe20000000000 */
[----:B--2---:R-:W-:Y:S04]  /*54e0*/  MOV R0, UR51 ;  /* 0x0000003300007c02 */ /* 0x004fe80008000f00 */
[----:B------:R-:W-:Y:S01]  /*54f0*/  SHF.L.U32 R0, R0, 0x1f, RZ ;  /* 0x0000001f00007819 */ /* 0x000fe200000006ff */
[----:B-1----:R-:W-:Y:S04]  /*5500*/  ULEA UR39, UR4, UR5, 0x18 ;  /* 0x0000000504277291 */ /* 0x002fe8000f8ec0ff */
[----:B------:R-:W-:Y:S09]  /*5510*/  ULEA UR4, UR18, UR39, 0x3 ;  /* 0x0000002712047291 */ /* 0x000ff2000f8e18ff */
[----:B------:R-:W1:Y:S02]  /*5520*/  SYNCS.PHASECHK.TRANS64.TRYWAIT P0, [UR4+0x50], R0 ;  /* 0x00005000ff0075a7 */ /* 0x000e640008001104 */
[----:B-1----:R-:W-:Y:S05]  /*5530*/  @!P0 BRA `(.L_x_93) ;  /* 0x0000005400688947 */ /* 0x002fea0003800000 */
.L_x_152:
[----:B------:R-:W-:Y:S02]  /*5540*/  ULEA UR5, UR18, UR39, 0x4 ;  /* 0x0000002712057291 */ /* 0x000fe4000f8e20ff */
[----:B------:R-:W-:Y:S01]  /*5550*/  UIADD3 UR4, UPT, UPT, UR4, 0x60, URZ ;  /* 0x0000006004047890 */ /* 0x000fe2000fffe0ff */
[----:B------:R-:W2:Y:S03]  /*5560*/  LDCU UR10, c[0x0][0xb24] ;  /* 0x00016480ff0a77ac */ /* 0x000ea60008000800 */
[----:B------:R-:W-:Y:S03]  /*5570*/  UPRMT UR4, URZ, 0x654, UR4 ;  /* 0x00000654ff047896 */ /* 0x000fe60008000004 */
[----:B------:R-:W3:Y:S01]  /*5580*/  LDS.128 R4, [UR5+0xd0] ;  /* 0x0000d005ff047984 */ /* 0x000ee20008000c00 */
[----:B------:R-:W-:Y:S01]  /*5590*/  @!PT LDS RZ, [RZ] ;  /* 0x00000000fffff984 */ /* 0x000fe20000000800 */
[----:B------:R-:W-:Y:S01]  /*55a0*/  @!PT LDS RZ, [RZ] ;  /* 0x00000000fffff984 */ /* 0x000fe20000000800 */
[----:B------:R-:W-:Y:S01]  /*55b0*/  @!PT LDS RZ, [RZ] ;  /* 0x00000000fffff984 */ /* 0x000fe20000000800 */
[----:B------:R-:W-:Y:S01]  /*55c0*/  @!PT LDS RZ, [RZ] ;  /* 0x00000000fffff984 */ /* 0x000fe20000000800 */
[----:B------:R4:W-:Y:S07]  /*55d0*/  MEMBAR.ALL.CTA ;  /* 0x0000000000007992 */ /* 0x0009ee0000008000 */
[----:B----4-:R-:W4:Y:S02]  /*55e0*/  FENCE.VIEW.ASYNC.S ;  /* 0x00000000000073c6 */ /* 0x010f240000000000 */
[----:B----4-:R-:W-:Y:S01]  /*55f0*/  SYNCS.ARRIVE.TRANS64.RED.A1T0 RZ, [UR4], RZ ;  /* 0x000000ffffff79a7 */ /* 0x010fe20008100404 */
[----:B---3--:R-:W-:Y:S11]  /*5600*/  LOP3.LUT P0, RZ, R6, 0x1, RZ, 0xc0, !PT ;  /* 0x0000000106ff7812 */ /* 0x008ff6000780c0ff */
[----:B------:R-:W-:Y:S02]  /*5610*/  @!UPT UIADD3 URZ, UPT, UPT, URZ, URZ, URZ ;  /* 0x000000fffffff290 */ /* 0x000fe4000fffe0ff */
[----:B------:R-:W-:Y:S01]  /*5620*/  VOTEU.ANY UP0, P0 ;  /* 0x0000000000ff7886 */ /* 0x000fe20000000100 */
[----:B------:R-:W-:Y:S01]  /*5630*/  PLOP3.LUT P3, PT, PT, PT, UP0, 0x80, 0x8 ;  /* 0x000000000008781c */ /* 0x000fe20003f6f008 */
[----:B------:R-:W-:Y:S01]  /*5640*/  UP2UR UR54, UPR, URZ, 0x1 ;  /* 0x00000001ff367883 */ /* 0x000fe20008000000 */
[----:B------:R-:W-:Y:S02]  /*5650*/  PLOP3.LUT P1, PT, PT, PT, UP0, 0x80, 0x8 ;  /* 0x000000000008781c */ /* 0x000fe40003f2f008 */
[----:B------:R-:W-:Y:S02]  /*5660*/  PLOP3.LUT P2, PT, PT, PT, UP0, 0x80, 0x8 ;  /* 0x000000000008781c */ /* 0x000fe40003f4f008 */
[----:B------:R-:W-:Y:S01]  /*5670*/  PLOP3.LUT P0, PT, PT, PT, UP0, 0x80, 0x8 ;  /* 0x000000000008781c */ /* 0x000fe20003f0f008 */
[----:B--2---:R-:W-:Y:S06]  /*5680*/  UISETP.GE.AND UP0, UPT, UR10, 0x1, UPT ;  /* 0x000000010a00788c */ /* 0x004fec000bf06270 */
[----:B-1----:R-:W-:Y:S02]  /*5690*/  @P3 MOV R2, R4 ;  /* 0x0000000400023202 */ /* 0x002fe40000000f00 */
[----:B------:R-:W-:Y:S02]  /*56a0*/  @P1 LOP3.LUT R0, R5, 0xffff, RZ, 0xc0, !PT ;  /* 0x0000ffff05001812 */ /* 0x000fe400078ec0ff */
[----:B------:R-:W-:Y:S02]  /*56b0*/  @P2 R2UR UR38, R2 ;  /* 0x00000000022622ca */ /* 0x000fe400000e0000 */
[----:B------:R-:W-:Y:S01]  /*56c0*/  @P0 R2UR UR37, R0 ;  /* 0x00000000002502ca */ /* 0x000fe200000e0000 */
[----:B------:R-:W-:Y:S03]  /*56d0*/  @!UPT UIADD3 URZ, UPT, UPT, URZ, URZ, URZ ;  /* 0x000000fffffff290 */ /* 0x000fe6000fffe0ff */
[----:B------:R-:W-:Y:S11]  /*56e0*/  BRA.U !UP0, `(.L_x_94) ;  /* 0x0000000108cc7547 */ /* 0x000ff6000b800000 */
[----:B------:R-:W1:Y:S01]  /*56f0*/  LDCU UR6, c[0x0][0xb20] ;  /* 0x00016400ff0677ac */ /* 0x000e620008000800 */
[----:B------:R-:W2:Y:S01]  /*5700*/  LDCU UR7, c[0x0][0x370] ;  /* 0x00006e00ff0777ac */ /* 0x000ea20008000800 */
[----:B------:R-:W3:Y:S01]  /*5710*/  LDCU UR4, c[0x0][0x374] ;  /* 0x00006e80ff0477ac */ /* 0x000ee20008000800 */
[----:B------:R-:W-:Y:S02]  /*5720*/  UISETP.NE.AND UP0, UPT, UR58, 0x1, UPT ;  /* 0x000000013a00788c */ /* 0x000fe4000bf05270 */
[----:B------:R-:W-:Y:S02]  /*5730*/  UIMAD.WIDE.U32 UR12, UR37, UR59, URZ ;  /* 0x0000003b250c72a5 */ /* 0x000fe4000f8e00ff */
[----:B------:R-:W-:Y:S02]  /*5740*/  UISETP.NE.AND UP1, UPT, UR41, 0x1, UPT ;  /* 0x000000012900788c */ /* 0x000fe4000bf25270 */
[----:B------:R-:W-:Y:S02]  /*5750*/  UISETP.NE.AND UP2, UPT, UR10, 0x1, UPT ;  /* 0x000000010a00788c */ /* 0x000fe4000bf45270 */
[----:B------:R-:W-:Y:S02]  /*5760*/  UIMAD.WIDE.U32 UR16, UR38, UR56, URZ ;  /* 0x00000038261072a5 */ /* 0x000fe4000f8e00ff */
[----:B--2---:R-:W-:Y:S02]  /*5770*/  UIMAD.WIDE.U32 UR14, UR7, UR56, URZ ;  /* 0x00000038070e72a5 */ /* 0x004fe4000f8e00ff */
[----:B---3--:R-:W-:Y:S07]  /*5780*/  UIMAD.WIDE.U32 UR8, UR4, UR59, URZ ;  /* 0x0000003b040872a5 */ /* 0x008fee000f8e00ff */
[----:B------:R-:W-:Y:S02]  /*5790*/  UMOV UR5, UR9 ;  /* 0x0000000900057c82 */ /* 0x000fe40008000000 */
[----:B-1----:R-:W-:Y:S03]  /*57a0*/  @UP0 USHF.R.U32.HI UR4, URZ, UR6, UR5 ;  /* 0x00000006ff040299 */ /* 0x002fe60008011605 */
[----:B------:R-:W-:Y:S01]  /*57b0*/  UMOV UR5, UR13 ;  /* 0x0000000d00057c82 */ /* 0x000fe20008000000 */
[----:B------:R-:W-:Y:S02]  /*57c0*/  UIMAD.WIDE.U32 UR8, UR4, UR42, URZ ;  /* 0x0000002a040872a5 */ /* 0x000fe4000f8e00ff */
[----:B------:R-:W-:Y:S03]  /*57d0*/  USHF.R.U32.HI UR6, URZ, UR6, UR5 ;  /* 0x00000006ff067299 */ /* 0x000fe60008011605 */
[----:B------:R-:W-:Y:S01]  /*57e0*/  UMOV UR5, UR15 ;  /* 0x0000000f00057c82 */ /* 0x000fe20008000000 */
[----:B------:R-:W-:Y:S02]  /*57f0*/  USEL UR6, UR37, UR6, !UP0 ;  /* 0x0000000625067287 */ /* 0x000fe4000c000000 */
[----:B------:R-:W-:Y:S01]  /*5800*/  @UP1 USHF.R.U32.HI UR7, URZ, UR57, UR5 ;  /* 0x00000039ff071299 */ /* 0x000fe20008011605 */
[----:B------:R-:W-:Y:S02]  /*5810*/  UMOV UR8, UR9 ;  /* 0x0000000900087c82 */ /* 0x000fe40008000000 */
[----:B------:R-:W-:Y:S01]  /*5820*/  UMOV UR5, UR17 ;  /* 0x0000001100057c82 */ /* 0x000fe20008000000 */
[----:B------:R-:W-:Y:S02]  /*5830*/  UIMAD.WIDE.U32 UR12, UR7, UR42, URZ ;  /* 0x0000002a070c72a5 */ /* 0x000fe4000f8e00ff */
[----:B------:R-:W-:Y:S02]  /*5840*/  @UP2 USHF.R.U32.HI UR4, URZ, UR43, UR8 ;  /* 0x0000002bff042299 */ /* 0x000fe40008011608 */
[----:B------:R-:W-:Y:S02]  /*5850*/  USHF.R.U32.HI UR5, URZ, UR57, UR5 ;  /* 0x00000039ff057299 */ /* 0x000fe40008011605 */
[----:B------:R-:W-:Y:S02]  /*5860*/  UIMAD UR4, UR10, UR4, URZ ;  /* 0x000000040a0472a4 */ /* 0x000fe4000f8e02ff */
[----:B------:R-:W-:Y:S02]  /*5870*/  USEL UR5, UR38, UR5, !UP1 ;  /* 0x0000000526057287 */ /* 0x000fe4000c800000 */
[----:B------:R-:W-:Y:S01]  /*5880*/  UISETP.GE.AND UP0, UPT, UR6, UR4, UPT ;  /* 0x000000040600728c */ /* 0x000fe2000bf06270 */
[----:B------:R-:W-:Y:S01]  /*5890*/  UMOV UR8, UR13 ;  /* 0x0000000d00087c82 */ /* 0x000fe20008000000 */
[----:B------:R-:W-:Y:S02]  /*58a0*/  UIMAD.WIDE.U32 UR12, UR6, UR42, URZ ;  /* 0x0000002a060c72a5 */ /* 0x000fe4000f8e00ff */
[----:B------:R-:W-:Y:S04]  /*58b0*/  @UP2 USHF.R.U32.HI UR7, URZ, UR43, UR8 ;  /* 0x0000002bff072299 */ /* 0x000fe80008011608 */
[----:B------:R-:W-:Y:S01]  /*58c0*/  UIMAD UR8, UR10, UR7, URZ ;  /* 0x000000070a0872a4 */ /* 0x000fe2000f8e02ff */
[----:B------:R-:W-:Y:S03]  /*58d0*/  UMOV UR4, UR13 ;  /* 0x0000000d00047c82 */ /* 0x000fe60008000000 */
[----:B------:R-:W-:Y:S02]  /*58e0*/  UISETP.GE.OR UP0, UPT, UR5, UR8, UP0 ;  /* 0x000000080500728c */ /* 0x000fe40008706670 */
[----:B------:R-:W-:Y:S02]  /*58f0*/  USHF.R.U32.HI UR4, URZ, UR43, UR4 ;  /* 0x0000002bff047299 */ /* 0x000fe40008011604 */
[----:B------:R-:W-:Y:S02]  /*5900*/  UIMAD.WIDE.U32 UR8, UR5, UR42, URZ ;  /* 0x0000002a050872a5 */ /* 0x000fe4000f8e00ff */
[----:B------:R-:W-:Y:S02]  /*5910*/  USEL UR12, UR6, UR4, !UP2 ;  /* 0x00000004060c7287 */ /* 0x000fe4000d000000 */
[----:B------:R-:W-:Y:S02]  /*5920*/  UIADD3 UR8, UPT, UPT, -UR5, URZ, URZ ;  /* 0x000000ff05087290 */ /* 0x000fe4000fffe1ff */
[----:B------:R-:W-:Y:S01]  /*5930*/  UIADD3 UR11, UPT, UPT, -UR12, URZ, URZ ;  /* 0x000000ff0c0b7290 */ /* 0x000fe2000fffe1ff */
[----:B------:R-:W-:Y:S01]  /*5940*/  @!UP0 UMOV UR4, UR9 ;  /* 0x0000000900048c82 */ /* 0x000fe20008000000 */
[----:B------:R-:W-:Y:S02]  /*5950*/  UIADD3 UR9, UPT, UPT, -UR6, URZ, URZ ;  /* 0x000000ff06097290 */ /* 0x000fe4000fffe1ff */
[----:B------:R-:W-:Y:S02]  /*5960*/  @!UP0 USHF.R.U32.HI UR4, URZ, UR43, UR4 ;  /* 0x0000002bff048299 */ /* 0x000fe40008011604 */
[----:B------:R-:W-:Y:S02]  /*5970*/  UIMAD UR11, UR10, UR11, UR6 ;  /* 0x0000000b0a0b72a4 */ /* 0x000fe4000f8e0206 */
[----:B------:R-:W-:Y:S04]  /*5980*/  @!UP0 USEL UR4, UR5, UR4, !UP2 ;  /* 0x0000000405048287 */ /* 0x000fe8000d000000 */
[----:B------:R-:W-:Y:S02]  /*5990*/  @!UP0 UIMAD UR11, UR7, UR11, UR4 ;  /* 0x0000000b070b82a4 */ /* 0x000fe4000f8e0204 */
[----:B------:R-:W-:Y:S02]  /*59a0*/  @!UP0 UIADD3 UR12, UPT, UPT, UR12, -UR4, URZ ;  /* 0x800000040c0c8290 */ /* 0x000fe4000fffe0ff */
[----:B------:R-:W-:Y:S02]  /*59b0*/  UIMAD UR7, UR41, UR8, UR38 ;  /* 0x00000008290772a4 */ /* 0x000fe4000f8e0226 */
[----:B------:R-:W-:Y:S02]  /*59c0*/  @!UP0 UIMAD UR6, UR12, UR10, UR5 ;  /* 0x0000000a0c0682a4 */ /* 0x000fe4000f8e0205 */
[----:B------:R-:W-:Y:S01]  /*59d0*/  UIMAD UR4, UR58, UR9, UR37 ;  /* 0x000000093a0472a4 */ /* 0x000fe2000f8e0225 */
[----:B------:R-:W-:Y:S02]  /*59e0*/  @!UP0 UMOV UR5, UR11 ;  /* 0x0000000b00058c82 */ /* 0x000fe40008000000 */
[----:B------:R-:W-:Y:S02]  /*59f0*/  UIMAD UR38, UR5, UR41, UR7 ;  /* 0x00000029052672a4 */ /* 0x000fe4000f8e0207 */
[----:B------:R-:W-:Y:S11]  /*5a00*/  UIMAD UR37, UR6, UR58, UR4 ;  /* 0x0000003a062572a4 */ /* 0x000ff6000f8e0204 */
[----:B------:R-:W-:Y:S01]  /*5a10*/  @!UPT UIADD3 URZ, UPT, UPT, URZ, URZ, URZ ;  /* 0x000000fffffff290 */ /* 0x000fe2000fffe0ff */
.L_x_94:
[----:B------:R-:W-:Y:S02]  /*5a20*/  UISETP.NE.AND UP0, UPT, UR40, 0x1, UPT ;  /* 0x000000012800788c */ /* 0x000fe4000bf05270 */
[----:B------:R-:W-:Y:S02]  /*5a30*/  UISETP.NE.AND UP1, UPT, UR54, URZ, UPT ;  /* 0x000000ff3600728c */ /* 0x000fe4000bf25270 */
[----:B------:R-:W-:Y:S04]  /*5a40*/  UIADD3 UR48, UPT, UPT, UR18, 0x1, URZ ;  /* 0x0000000112307890 */ /* 0x000fe8000fffe0ff */
[----:B------:R-:W-:Y:S02]  /*5a50*/  PLOP3.LUT P1, PT, PT, PT, UP1, 0x80, 0x8 ;  /* 0x000000000008781c */ /* 0x000fe40003f2f018 */
[----:B------:R-:W-:Y:S01]  /*5a60*/  PLOP3.LUT P0, PT, PT, PT, UP1, 0x80, 0x8 ;  /* 0x000000000008781c */ /* 0x000fe20003f0f018 */
[----:B------:R-:W1:Y:S01]  /*5a70*/  @!UP0 LDCU.128 UR12, c[0x0][0xb10] ;  /* 0x00016200ff0c87ac */ /* 0x000e620008000c00 */
[----:B------:R-:W2:Y:S09]  /*5a80*/  @!UP0 LDCU UR5, c[0x0][0xb0c] ;  /* 0x00016180ff0587ac */ /* 0x000eb20008000800 */
[----:B------:R-:W-:Y:S01]  /*5a90*/  @P1 SHF.R.U32.HI R4, RZ, 0x10, R5 ;  /* 0x00000010ff041819 */ /* 0x000fe20000011605 */
[----:B------:R-:W3:Y:S03]  /*5aa0*/  @!UP0 LDCU UR10, c[0x0][0xb20] ;  /* 0x00016400ff0a87ac */ /* 0x000ee60008000800 */
[----:B------:R-:W-:Y:S01]  /*5ab0*/  @P0 R2UR UR55, R4 ;  /* 0x00000000043702ca */ /* 0x000fe200000e0000 */
[----:B-1----:R-:W-:Y:S02]  /*5ac0*/  UIMAD.WIDE.U32 UR8, UR38, UR12, URZ ;  /* 0x0000000c260872a5 */ /* 0x002fe4000f8e00ff */
[----:B------:R-:W-:Y:S02]  /*5ad0*/  UIMAD.WIDE.U32 UR6, UR37, UR15, URZ ;  /* 0x0000000f250672a5 */ /* 0x000fe4000f8e00ff */
[----:B------:R-:W-:Y:S03]  /*5ae0*/  @!UP0 UISETP.NE.AND UP1, UPT, UR14, 0x1, UPT ;  /* 0x000000010e00888c */ /* 0x000fe6000bf25270 */
[----:B------:R-:W-:Y:S01]  /*5af0*/  @!UP0 UMOV UR4, UR9 ;  /* 0x0000000900048c82 */ /* 0x000fe20008000000 */
[----:B--2---:R-:W-:Y:S02]  /*5b00*/  @!UP0 UISETP.NE.AND UP2, UPT, UR5, 0x1, UPT ;  /* 0x000000010500888c */ /* 0x004fe4000bf45270 */
[----:B------:R-:W-:Y:S01]  /*5b10*/  @!UP0 USHF.R.U32.HI UR4, URZ, UR13, UR4 ;  /* 0x0000000dff048299 */ /* 0x000fe20008011604 */
[----:B------:R-:W-:Y:S02]  /*5b20*/  @!UP0 UMOV UR6, UR7 ;  /* 0x0000000700068c82 */ /* 0x000fe40008000000 */
[----:B---3--:R-:W-:Y:S02]  /*5b30*/  @!UP0 USHF.R.U32.HI UR6, URZ, UR10, UR6 ;  /* 0x0000000aff068299 */ /* 0x008fe40008011606 */
[----:B------:R-:W-:Y:S02]  /*5b40*/  @!UP0 USEL UR7, UR38, UR4, !UP2 ;  /* 0x0000000426078287 */ /* 0x000fe4000d000000 */
[----:B------:R-:W-:Y:S04]  /*5b50*/  @!UP0 USEL UR6, UR37, UR6, !UP1 ;  /* 0x0000000625068287 */ /* 0x000fe8000c800000 */
[----:B------:R-:W-:Y:S02]  /*5b60*/  @!UP0 UIADD3 UR4, UPT, UPT, -UR7, UR6, URZ ;  /* 0x0000000607048290 */ /* 0x000fe4000fffe1ff */
[----:B------:R-:W-:Y:S02]  /*5b70*/  @!UP0 UIADD3 UR6, UPT, UPT, UR7, -UR6, URZ ;  /* 0x8000000607068290 */ /* 0x000fe4000fffe0ff */
[----:B------:R-:W-:Y:S02]  /*5b80*/  UIADD3 UR7, UPT, UPT, UR39, 0x200, URZ ;  /* 0x0000020027077890 */ /* 0x000fe4000fffe0ff */
[----:B------:R-:W-:Y:S02]  /*5b90*/  @!UP0 UIMAD UR38, UR4, UR5, UR38 ;  /* 0x00000005042682a4 */ /* 0x000fe4000f8e0226 */
[----:B------:R-:W-:Y:S02]  /*5ba0*/  @!UP0 UIMAD UR37, UR6, UR14, UR37 ;  /* 0x0000000e062582a4 */ /* 0x000fe4000f8e0225 */
[----:B------:R-:W-:Y:S09]  /*5bb0*/  ULOP3.LUT UP0, URZ, UR7, 0x1b0, URZ, 0xc0, !UPT ;  /* 0x000001b007ff7892 */ /* 0x000ff2000f80c0ff */
[----:B------:R-:W-:Y:S05]  /*5bc0*/  BRA.U !UP0, `(.L_x_95) ;  /* 0x00000001087c7547 */ /* 0x000fea000b800000 */
[----:B------:R-:W1:Y:S01]  /*5bd0*/  LDCU.64 UR8, c[0x4][0x80] ;  /* 0x01001000ff0877ac */ /* 0x000e620008000a00 */
[----:B------:R-:W-:Y:S01]  /*5be0*/  MOV R17, 0x0 ;  /* 0x0000000000117802 */ /* 0x000fe20000000f00 */
[----:B------:R-:W-:Y:S02]  /*5bf0*/  HFMA2 R12, -RZ, RZ, 0, 5.9604644775390625e-08 ;  /* 0x00000001ff0c7431 */ /* 0x000fe400000001ff */
[----:B------:R-:W-:Y:S01]  /*5c00*/  IMAD.MOV.U32 R8, RZ, RZ, 0x70 ;  /* 0x00000070ff087424 */ /* 0x000fe200078e00ff */
[----:B------:R2:W3:Y:S01]  /*5c10*/  LDC.64 R2, c[0x4][R17] ;  /* 0x0100000011027b82 */ /* 0x0004e20000000a00 */
[----:B------:R-:W4:Y:S01]  /*5c20*/  LDCU.64 UR6, c[0x4][0x88] ;  /* 0x01001100ff0677ac */ /* 0x000f220008000a00 */
[----:B------:R-:W-:Y:S01]  /*5c30*/  IMAD.MOV.U32 R13, RZ, RZ, RZ ;  /* 0x000000ffff0d7224 */ /* 0x000fe200078e00ff */
[----:B------:R-:W2:Y:S01]  /*5c40*/  LDCU.64 UR4, c[0x4][0x8] ;  /* 0x01000100ff0477ac */ /* 0x000ea20008000a00 */
[----:B-1----:R-:W-:Y:S01]  /*5c50*/  MOV R5, UR9 ;  /* 0x0000000900057c02 */ /* 0x002fe20008000f00 */
[----:B------:R-:W-:Y:S01]  /*5c60*/  IMAD.U32 R4, RZ, RZ, UR8 ;  /* 0x00000008ff047e24 */ /* 0x000fe2000f8e00ff */
[----:B----4-:R-:W-:Y:S01]  /*5c70*/  MOV R7, UR7 ;  /* 0x0000000700077c02 */ /* 0x010fe20008000f00 */
[----:B------:R-:W-:Y:S01]  /*5c80*/  IMAD.U32 R6, RZ, RZ, UR6 ;  /* 0x00000006ff067e24 */ /* 0x000fe2000f8e00ff */
[----:B--2---:R-:W-:Y:S01]  /*5c90*/  MOV R11, UR5 ;  /* 0x00000005000b7c02 */ /* 0x004fe20008000f00 */
[----:B------:R-:W-:Y:S02]  /*5ca0*/  IMAD.U32 R10, RZ, RZ, UR4 ;  /* 0x00000004ff0a7e24 */ /* 0x000fe4000f8e00ff */
[----:B------:R-:W-:Y:S07]  /*5cb0*/  LEPC R20, `(.L_x_96) ;  /* 0x000000001014794e */ /* 0x000fee0000000000 */
[----:B---3-5:R-:W-:Y:S05]  /*5cc0*/  CALL.ABS.NOINC R2 ;  /* 0x0000000002007343 */ /* 0x028fea0003c00000 */
.L_x_96:
[----:B------:R-:W1:Y:S01]  /*5cd0*/  LDCU.64 UR8, c[0x4][0x80] ;  /* 0x01001000ff0877ac */ /* 0x000e620008000a00 */
[----:B------:R2:W3:Y:S01]  /*5ce0*/  LDC.64 R2, c[0x4][R17] ;  /* 0x0100000011027b82 */ /* 0x0004e20000000a00 */
[----:B------:R-:W-:Y:S02]  /*5cf0*/  HFMA2 R12, -RZ, RZ, 0, 5.9604644775390625e-08 ;  /* 0x00000001ff0c7431 */ /* 0x000fe400000001ff */
[----:B------:R-:W-:Y:S02]  /*5d00*/  IMAD.MOV.U32 R8, RZ, RZ, 0x70 ;  /* 0x00000070ff087424 */ /* 0x000fe400078e00ff */
[----:B------:R-:W-:Y:S01]  /*5d10*/  IMAD.MOV.U32 R13, RZ, RZ, RZ ;  /* 0x000000ffff0d7224 */ /* 0x000fe200078e00ff */
[----:B------:R-:W4:Y:S01]  /*5d20*/  LDCU.64 UR6, c[0x4][0x88] ;  /* 0x01001100ff0677ac */ /* 0x000f220008000a00 */
[----:B------:R-:W5:Y:S01]  /*5d30*/  LDCU.64 UR4, c[0x4][0x8] ;  /* 0x01000100ff0477ac */ /* 0x000f620008000a00 */
[----:B-1----:R-:W-:Y:S02]  /*5d40*/  MOV R4, UR8 ;  /* 0x0000000800047c02 */ /* 0x002fe40008000f00 */
[----:B------:R-:W-:Y:S02]  /*5d50*/  MOV R5, UR9 ;  /* 0x0000000900057c02 */ /* 0x000fe40008000f00 */
[----:B----4-:R-:W-:Y:S01]  /*5d60*/  MOV R7, UR7 ;  /* 0x0000000700077c02 */ /* 0x010fe20008000f00 */
[----:B------:R-:W-:Y:S01]  /*5d70*/  IMAD.U32 R6, RZ, RZ, UR6 ;  /* 0x00000006ff067e24 */ /* 0x000fe2000f8e00ff */
[----:B-----5:R-:W-:Y:S01]  /*5d80*/  MOV R11, UR5 ;  /* 0x00000005000b7c02 */ /* 0x020fe20008000f00 */
[----:B--2---:R-:W-:Y:S02]  /*5d90*/  IMAD.U32 R10, RZ, RZ, UR4 ;  /* 0x00000004ff0a7e24 */ /* 0x004fe4000f8e00ff */
[----:B------:R-:W-:Y:S07]  /*5da0*/  LEPC R20, `(.L_x_95) ;  /* 0x000000001014794e */ /* 0x000fee0000000000 */
[----:B---3--:R-:W-:Y:S05]  /*5db0*/  CALL.ABS.NOINC R2 ;  /* 0x0000000002007343 */ /* 0x008fea0003c00000 */
.L_x_95:
[----:B------:R-:W-:Y:S01]  /*5dc0*/  PLOP3.LUT P1, PT, PT, PT, PT, 0x8, 0x80 ;  /* 0x000000000080781c */ /* 0x000fe20003f2e170 */
[----:B------:R-:W2:Y:S01]  /*5dd0*/  LDL R2, [R1+0x4c] ;  /* 0x00004c0001027983 */ /* 0x000ea20000100800 */
[----:B------:R-:W1:Y:S03]  /*5de0*/  LDC.64 R6, c[0x0][0x890] ;  /* 0x00022400ff067b82 */ /* 0x000e660000000a00 */
[----:B------:R3:W5:Y:S05]  /*5df0*/  LDL R17, [R1+0x44] ;  /* 0x0000440001117983 */ /* 0x00076a0000100800 */
[----:B------:R-:W4:Y:S01]  /*5e00*/  LDC.64 R8, c[0x0][0x8b0] ;  /* 0x00022c00ff087b82 */ /* 0x000f220000000a00 */
[----:B------:R-:W1:Y:S01]  /*5e10*/  S2R R3, SR_TID.X ;  /* 0x0000000000037919 */ /* 0x000e620000002100 */
[----:B--2---:R-:W-:Y:S02]  /*5e20*/  R2UR UR4, R2 ;  /* 0x00000000020472ca */ /* 0x004fe400000e0000 */
[----:B-1----:R-:W-:Y:S02]  /*5e30*/  ISETP.NE.U32.AND P3, PT, R6, RZ, PT ;  /* 0x000000ff0600720c */ /* 0x002fe40003f65070 */
[----:B----4-:R-:W-:Y:S02]  /*5e40*/  ISETP.NE.U32.AND P4, PT, R8, RZ, PT ;  /* 0x000000ff0800720c */ /* 0x010fe40003f85070 */
[----:B------:R-:W-:Y:S02]  /*5e50*/  ISETP.NE.AND.EX P3, PT, R7, RZ, PT, P3 ;  /* 0x000000ff0700720c */ /* 0x000fe40003f65330 */
[----:B------:R-:W-:Y:S05]  /*5e60*/  ISETP.NE.AND.EX P4, PT, R9, RZ, PT, P4 ;  /* 0x000000ff0900720c */ /* 0x000fea0003f85340 */
[----:B------:R-:W-:Y:S06]  /*5e70*/  UISETP.NE.AND UP1, UPT, UR4, URZ, UPT ;  /* 0x000000ff0400728c */ /* 0x000fec000bf25270 */
[----:B------:R-:W-:Y:S05]  /*5e80*/  PLOP3.LUT P0, PT, PT, PT, UP1, 0x80, 0x8 ;  /* 0x000000000008781c */ /* 0x000fea0003f0f018 */
[----:B------:R-:W1:Y:S08]  /*5e90*/  @UP1 LDCU.64 UR4, c[0x0][0x888] ;  /* 0x00011100ff0417ac */ /* 0x000e700008000a00 */
[----:B------:R-:W-:Y:S01]  /*5ea0*/  @P0 PLOP3.LUT P1, PT, P3, PT, PT, 0x80, 0x8 ;  /* 0x000000000008081c */ /* 0x000fe20001f2f070 */
[----:B-1----:R-:W-:Y:S04]  /*5eb0*/  @UP1 UISETP.NE.U32.AND UP0, UPT, UR4, URZ, UPT ;  /* 0x000000ff0400128c */ /* 0x002fe8000bf05070 */
[----:B------:R-:W-:Y:S04]  /*5ec0*/  @UP1 UISETP.NE.AND.EX UP0, UPT, UR5, URZ, UPT, UP0 ;  /* 0x000000ff0500128c */ /* 0x000fe8000bf05300 */
[----:B------:R-:W-:Y:S01]  /*5ed0*/  @UP1 USEL UR4, URZ, 0xffffffff, UP0 ;  /* 0xffffffffff041887 */ /* 0x000fe20008000000 */
[----:B---3--:R-:W-:Y:S11]  /*5ee0*/  @!P3 BRA `(.L_x_97) ;  /* 0x00000000003cb947 */ /* 0x008ff60003800000 */
[----:B------:R-:W1:Y:S01]  /*5ef0*/  LDC.64 R4, c[0x0][0x888] ;  /* 0x00022200ff047b82 */ /* 0x000e620000000a00 */
[----:B------:R-:W2:Y:S01]  /*5f00*/  LDCU.64 UR6, c[0x0][0x358] ;  /* 0x00006b00ff0677ac */ /* 0x000ea20008000a00 */
[----:B------:R-:W-:Y:S01]  /*5f10*/  IMAD.MOV.U32 R2, RZ, RZ, 0x1 ;  /* 0x00000001ff027424 */ /* 0x000fe200078e00ff */
[----:B-1----:R-:W-:Y:S04]  /*5f20*/  ISETP.NE.U32.AND P2, PT, R4, RZ, PT ;  /* 0x000000ff0400720c */ /* 0x002fe80003f45070 */
[----:B------:R-:W-:Y:S11]  /*5f30*/  ISETP.NE.AND.EX P2, PT, R5, RZ, PT, P2 ;  /* 0x000000ff0500720c */ /* 0x000ff60003f45320 */
[----:B------:R-:W-:Y:S02]  /*5f40*/  @!UPT UIADD3 URZ, UPT, UPT, URZ, URZ, URZ ;  /* 0x000000fffffff290 */ /* 0x000fe4000fffe0ff */
[----:B------:R-:W1:Y:S01]  /*5f50*/  @P2 LDC.64 R4, c[0x0][0x888] ;  /* 0x00022200ff042b82 */ /* 0x000e620000000a00 */
[----:B------:R-:W-:Y:S04]  /*5f60*/  @P2 IMAD R0, R6, UR36, RZ ;  /* 0x0000002406002c24 */ /* 0x000fe8000f8e02ff */
[----:B-1----:R-:W-:Y:S04]  /*5f70*/  @P2 IMAD.WIDE R4, R0, 0x4, R4 ;  /* 0x0000000400042825 */ /* 0x002fe800078e0204 */
[----:B------:R-:W-:Y:S01]  /*5f80*/  IMAD.MOV.U32 R0, RZ, RZ, 0x1 ;  /* 0x00000001ff007424 */ /* 0x000fe200078e00ff */
[----:B--2--5:R1:W5:Y:S04]  /*5f90*/  @P2 LDG.E R157, desc[UR6][R4.64] ;  /* 0x00000006049d2981 */ /* 0x024368000c1e1900 */
[----:B------:R-:W-:Y:S04]  /*5fa0*/  @P2 PRMT R17, R0, 0x7610, R17 ;  /* 0x0000761000112816 */ /* 0x000fe80000000011 */
[----:B------:R-:W-:Y:S05]  /*5fb0*/  @!P2 PRMT R17, R2, 0x7610, R17 ;  /* 0x000076100211a816 */ /* 0x000fea0000000011 */
[----:B------:R1:W-:Y:S02]  /*5fc0*/  STL.S16 [R1+0x44], R17 ;  /* 0x0000441101007387 */ /* 0x0003e40000100600 */
[----:B-1----:R-:W2:Y:S02]  /*5fd0*/  @!P2 LDC R157, c[0x0][0x880] ;  /* 0x00022000ff9dab82 */ /* 0x002ea40000000800 */
.L_x_97:
[----:B------:R-:W-:Y:S05]  /*5fe0*/  @!P4 BRA `(.L_x_98) ;  /* 0x000000000028c947 */ /* 0x000fea0003800000 */
[----:B------:R-:W1:Y:S01]  /*5ff0*/  LDC.64 R4, c[0x0][0x8a8] ;  /* 0x00022a00ff047b82 */ /* 0x000e620000000a00 */
[----:B------:R-:W3:Y:S01]  /*6000*/  LDCU.64 UR6, c[0x0][0x358] ;  /* 0x00006b00ff0677ac */ /* 0x000ee20008000a00 */
[----:B-1----:R-:W-:Y:S04]  /*6010*/  ISETP.NE.U32.AND P2, PT, R4, RZ, PT ;  /* 0x000000ff0400720c */ /* 0x002fe80003f45070 */
[----:B------:R-:W-:Y:S11]  /*6020*/  ISETP.NE.AND.EX P2, PT, R5, RZ, PT, P2 ;  /* 0x000000ff0500720c */ /* 0x000ff60003f45320 */
[----:B------:R-:W-:Y:S02]  /*6030*/  @!UPT UIADD3 URZ, UPT, UPT, URZ, URZ, URZ ;  /* 0x000000fffffff290 */ /* 0x000fe4000fffe0ff */
[----:B------:R-:W1:Y:S01]  /*6040*/  @P2 LDC.64 R4, c[0x0][0x8a8] ;  /* 0x00022a00ff042b82 */ /* 0x000e620000000a00 */
[----:B------:R-:W-:Y:S04]  /*6050*/  @P2 IMAD R0, R8, UR36, RZ ;  /* 0x0000002408002c24 */ /* 0x000fe8000f8e02ff */
[----:B-1----:R-:W-:Y:S05]  /*6060*/  @P2 IMAD.WIDE R4, R0, 0x4, R4 ;  /* 0x0000000400042825 */ /* 0x002fea00078e0204 */
[----:B---3-5:R1:W5:Y:S02]  /*6070*/  @P2 LDG.E R155, desc[UR6][R4.64] ;  /* 0x00000006049b2981 */ /* 0x028364000c1e1900 */
[----:B-1----:R-:W3:Y:S02]  /*6080*/  @!P2 LDC R155, c[0x0][0x8a0] ;  /* 0x00022800ff9bab82 */ /* 0x002ee40000000800 */
.L_x_98:
[----:B--2--5:R-:W-:Y:S01]  /*6090*/  @P0 FSETP.NEU.AND P4, PT, R157, RZ, PT ;  /* 0x000000ff9d00020b */ /* 0x024fe20003f8d000 */
[----:B------:R-:W-:Y:S01]  /*60a0*/  IMAD.U32 R2, RZ, RZ, UR4 ;  /* 0x00000004ff027e24 */ /* 0x000fe2000f8e00ff */
[----:B------:R-:W-:Y:S01]  /*60b0*/  @P0 LOP3.LUT P2, RZ, R17, 0xff, RZ, 0xc0, !PT ;  /* 0x000000ff11ff0812 */ /* 0x000fe2000784c0ff */
[----:B------:R-:W-:Y:S01]  /*60c0*/  IMAD.U32 R5, RZ, RZ, UR44 ;  /* 0x0000002cff057e24 */ /* 0x000fe2000f8e00ff */
[----:B------:R-:W-:Y:S01]  /*60d0*/  @P0 SEL R0, RZ, 0xffffffff, P4 ;  /* 0xffffffffff000807 */ /* 0x000fe20002000000 */
[C---:B------:R-:W-:Y:S01]  /*60e0*/  IMAD.SHL.U32 R4, R3.reuse, 0x4, RZ ;  /* 0x0000000403047824 */ /* 0x040fe200078e00ff */
[----:B------:R-:W-:Y:S01]  /*60f0*/  BSSY B1, `(.L_x_99) ;  /* 0x00000a6000017945 */ /* 0x000fe20003800000 */
[----:B------:R-:W-:Y:S02]  /*6100*/  PLOP3.LUT P5, PT, PT, PT, PT, 0x8, 0x80 ;  /* 0x000000000080781c */ /* 0x000fe40003fae170 */
[----:B------:R-:W-:Y:S02]  /*6110*/  CS2R R250, SRZ ;  /* 0x0000000000fa7805 */ /* 0x000fe4000001ff00 */
[----:B------:R-:W-:Y:S01]  /*6120*/  @P1 SEL R0, R2, R0, !P2 ;  /* 0x0000000002001207 */ /* 0x000fe20005000000 */
[----:B------:R-:W-:Y:S01]  /*6130*/  IMAD.SHL.U32 R2, R3, 0x20, RZ ;  /* 0x0000002003027824 */ /* 0x000fe200078e00ff */
[C---:B------:R-:W-:Y:S02]  /*6140*/  LEA R9, R5.reuse, UR39, 0x3 ;  /* 0x0000002705097c11 */ /* 0x040fe4000f8e18ff */
[----:B------:R-:W-:Y:S02]  /*6150*/  CS2R R248, SRZ ;  /* 0x0000000000f87805 */ /* 0x000fe4000001ff00 */
[----:B------:R-:W-:Y:S02]  /*6160*/  @P0 LOP3.LUT R0, R0, 0x1, RZ, 0xc0, !PT ;  /* 0x0000000100000812 */ /* 0x000fe400078ec0ff */
[----:B------:R-:W-:Y:S02]  /*6170*/  CS2R R242, SRZ ;  /* 0x0000000000f27805 */ /* 0x000fe4000001ff00 */
[----:B------:R-:W-:Y:S02]  /*6180*/  CS2R R240, SRZ ;  /* 0x0000000000f07805 */ /* 0x000fe4000001ff00 */
[----:B------:R-:W-:Y:S02]  /*6190*/  CS2R R238, SRZ ;  /* 0x0000000000ee7805 */ /* 0x000fe4000001ff00 */
[----:B------:R-:W-:Y:S01]  /*61a0*/  ISETP.NE.U32.OR P6, PT, R0, 0x1, !P0 ;  /* 0x000000010000780c */ /* 0x000fe200047c5470 */
[----:B------:R-:W-:Y:S01]  /*61b0*/  IMAD.U32 R0, RZ, RZ, UR53 ;  /* 0x00000035ff007e24 */ /* 0x000fe2000f8e00ff */
[----:B------:R-:W-:Y:S02]  /*61c0*/  CS2R R236, SRZ ;  /* 0x0000000000ec7805 */ /* 0x000fe4000001ff00 */
[----:B------:R-:W-:Y:S02]  /*61d0*/  CS2R R234, SRZ ;  /* 0x0000000000ea7805 */ /* 0x000fe4000001ff00 */
[----:B------:R-:W-:Y:S02]  /*61e0*/  P2R R6, PR, RZ, 0x40 ;  /* 0x00000040ff067803 */ /* 0x000fe40000000000 */
[----:B------:R-:W-:Y:S02]  /*61f0*/  CS2R R232, SRZ ;  /* 0x0000000000e87805 */ /* 0x000fe4000001ff00 */
[----:B------:R-:W-:Y:S02]  /*6200*/  LOP3.LUT R8, R0, 0x1, RZ, 0x3c, !PT ;  /* 0x0000000100087812 */ /* 0x000fe400078e3cff */
[----:B------:R-:W-:Y:S02]  /*6210*/  CS2R R230, SRZ ;  /* 0x0000000000e67805 */ /* 0x000fe4000001ff00 */
[----:B------:R-:W-:Y:S01]  /*6220*/  LOP3.LUT R0, R2, 0xc0, RZ, 0xc0, !PT ;  /* 0x000000c002007812 */ /* 0x000fe200078ec0ff */
[----:B------:R1:W-:Y:S01]  /*6230*/  STL [R1+0x48], R6 ;  /* 0x0000480601007387 */ /* 0x0003e20000100800 */
[----:B------:R-:W-:Y:S02]  /*6240*/  CS2R R228, SRZ ;  /* 0x0000000000e47805 */ /* 0x000fe4000001ff00 */
[----:B------:R-:W-:Y:S02]  /*6250*/  CS2R R222, SRZ ;  /* 0x0000000000de7805 */ /* 0x000fe4000001ff00 */
[----:B------:R-:W-:Y:S01]  /*6260*/  LOP3.LUT R0, R0, 0x18, R4, 0xf8, !PT ;  /* 0x0000001800007812 */ /* 0x000fe200078ef804 */
[----:B------:R2:W-:Y:S01]  /*6270*/  STL [R1+0x38], RZ ;  /* 0x000038ff01007387 */ /* 0x0005e20000100800 */
[----:B------:R-:W-:Y:S01]  /*6280*/  IMAD.U32 R4, RZ, RZ, UR45 ;  /* 0x0000002dff047e24 */ /* 0x000fe2000f8e00ff */
[----:B------:R-:W-:Y:S02]  /*6290*/  CS2R R220, SRZ ;  /* 0x0000000000dc7805 */ /* 0x000fe4000001ff00 */
[----:B------:R-:W-:Y:S01]  /*62a0*/  LOP3.LUT R0, R0, 0xf20, R2, 0xf8, !PT ;  /* 0x00000f2000007812 */ /* 0x000fe200078ef802 */
[----:B------:R2:W-:Y:S01]  /*62b0*/  STL [R1+0x3c], RZ ;  /* 0x00003cff01007387 */ /* 0x0005e20000100800 */
[----:B------:R-:W-:Y:S01]  /*62c0*/  IMAD.U32 R2, RZ, RZ, UR52 ;  /* 0x00000034ff027e24 */ /* 0x000fe2000f8e00ff */
[----:B------:R-:W-:Y:S02]  /*62d0*/  LEA R7, R4, UR39, 0x3 ;  /* 0x0000002704077c11 */ /* 0x000fe4000f8e18ff */
[----:B------:R-:W-:Y:S01]  /*62e0*/  CS2R R218, SRZ ;  /* 0x0000000000da7805 */ /* 0x000fe2000001ff00 */
[----:B------:R2:W-:Y:S01]  /*62f0*/  STL [R1+0x30], RZ ;  /* 0x000030ff01007387 */ /* 0x0005e20000100800 */
[----:B------:R-:W-:Y:S02]  /*6300*/  LEA R0, R0, UR39, 0x1 ;  /* 0x0000002700007c11 */ /* 0x000fe4000f8e08ff */
[----:B------:R-:W-:Y:S02]  /*6310*/  CS2R R216, SRZ ;  /* 0x0000000000d87805 */ /* 0x000fe4000001ff00 */
[----:B------:R-:W-:Y:S01]  /*6320*/  CS2R R210, SRZ ;  /* 0x0000000000d27805 */ /* 0x000fe2000001ff00 */
[----:B------:R2:W-:Y:S01]  /*6330*/  STL [R1+0x34], RZ ;  /* 0x000034ff01007387 */ /* 0x0005e20000100800 */
[----:B------:R-:W-:Y:S01]  /*6340*/  CS2R R208, SRZ ;  /* 0x0000000000d07805 */ /* 0x000fe2000001ff00 */
[----:B------:R-:W-:Y:S01]  /*6350*/  IMAD R0, R5, 0xa000, R0 ;  /* 0x0000a00005007824 */ /* 0x000fe200078e0200 */
[----:B------:R-:W-:Y:S01]  /*6360*/  CS2R R206, SRZ ;  /* 0x0000000000ce7805 */ /* 0x000fe2000001ff00 */
[----:B------:R2:W-:Y:S01]  /*6370*/  STL [R1+0x28], RZ ;  /* 0x000028ff01007387 */ /* 0x0005e20000100800 */
[----:B------:R-:W-:Y:S01]  /*6380*/  IMAD.SHL.U32 R5, R3, 0x10, RZ ;  /* 0x0000001003057824 */ /* 0x000fe200078e00ff */
[----:B------:R-:W-:Y:S02]  /*6390*/  CS2R R204, SRZ ;  /* 0x0000000000cc7805 */ /* 0x000fe4000001ff00 */
[----:B------:R-:W-:Y:S01]  /*63a0*/  CS2R R198, SRZ ;  /* 0x0000000000c67805 */ /* 0x000fe2000001ff00 */
[----:B------:R2:W-:Y:S01]  /*63b0*/  STL [R1+0x2c], RZ ;  /* 0x00002cff01007387 */ /* 0x0005e20000100800 */
[----:B-1----:R-:W-:Y:S02]  /*63c0*/  @P6 SHF.L.U32 R6, R8, 0x1f, RZ ;  /* 0x0000001f08066819 */ /* 0x002fe400000006ff */
[----:B------:R-:W-:Y:S02]  /*63d0*/  CS2R R196, SRZ ;  /* 0x0000000000c47805 */ /* 0x000fe4000001ff00 */
[----:B------:R-:W-:Y:S01]  /*63e0*/  CS2R R194, SRZ ;  /* 0x0000000000c27805 */ /* 0x000fe2000001ff00 */
[----:B------:R2:W-:Y:S01]  /*63f0*/  STL [R1+0x20], RZ ;  /* 0x000020ff01007387 */ /* 0x0005e20000100800 */
[----:B------:R1:W4:Y:S01]  /*6400*/  @P6 SYNCS.PHASECHK.TRANS64.TRYWAIT P0, [R9+URZ+0x20], R6 ;  /* 0x00002006090065a7 */ /* 0x00032200080011ff */
[----:B------:R-:W-:Y:S02]  /*6410*/  CS2R R192, SRZ ;  /* 0x0000000000c07805 */ /* 0x000fe4000001ff00 */
[----:B------:R-:W-:Y:S01]  /*6420*/  CS2R R186, SRZ ;  /* 0x0000000000ba7805 */ /* 0x000fe2000001ff00 */
[----:B------:R2:W-:Y:S01]  /*6430*/  STL [R1+0x24], RZ ;  /* 0x000024ff01007387 */ /* 0x0005e20000100800 */
[----:B------:R-:W-:Y:S02]  /*6440*/  CS2R R184, SRZ ;  /* 0x0000000000b87805 */ /* 0x000fe4000001ff00 */
        /* <DEDUP_REMOVED lines=10> */
[----:B------:R2:W-:Y:S04]  /*64f0*/  STL [R1+0x10], RZ ;  /* 0x000010ff01007387 */ /* 0x0005e80000100800 */
[----:B------:R2:W-:Y:S04]  /*6500*/  STL [R1+0x14], RZ ;  /* 0x000014ff01007387 */ /* 0x0005e80000100800 */
[----:B------:R2:W-:Y:S01]  /*6510*/  STL [R1+0x8], RZ ;  /* 0x000008ff01007387 */ /* 0x0005e20000100800 */
[----:B-1----:R-:W-:Y:S03]  /*6520*/  SHF.L.U32 R6, R2, 0x1f, RZ ;  /* 0x0000001f02067819 */ /* 0x002fe600000006ff */
[----:B------:R2:W-:Y:S01]  /*6530*/  STL [R1+0xc], RZ ;  /* 0x00000cff01007387 */ /* 0x0005e20000100800 */
[----:B------:R-:W-:Y:S01]  /*6540*/  LOP3.LUT R2, R5, 0x20, RZ, 0xc0, !PT ;  /* 0x0000002005027812 */ /* 0x000fe200078ec0ff */
[----:B------:R2:W1:Y:S02]  /*6550*/  SYNCS.PHASECHK.TRANS64.TRYWAIT P4, [R7+URZ+0x70], R6 ;  /* 0x00007006070075a7 */ /* 0x00046400080811ff */
[----:B------:R2:W-:Y:S01]  /*6560*/  STL [R1], RZ ;  /* 0x000000ff01007387 */ /* 0x0005e20000100800 */
[----:B------:R-:W-:Y:S03]  /*6570*/  IADD3 R2, PT, PT, -R2, 0x200, R0 ;  /* 0x0000020002027810 */ /* 0x000fe60007ffe100 */
[----:B------:R2:W-:Y:S04]  /*6580*/  STL [R1+0x4], RZ ;  /* 0x000004ff01007387 */ /* 0x0005e80000100800 */
[----:B------:R2:W-:Y:S01]  /*6590*/  STL [R1+0x40], R2 ;  /* 0x0000400201007387 */ /* 0x0005e20000100800 */
[----:B----4-:R-:W-:Y:S01]  /*65a0*/  @P6 PLOP3.LUT P5, PT, P0, PT, PT, 0x8, 0x80 ;  /* 0x000000000080681c */ /* 0x010fe200007ae170 */
[----:B------:R-:W-:Y:S01]  /*65b0*/  @!UPT UIADD3 URZ, UPT, UPT, URZ, URZ, URZ ;  /* 0x000000fffffff290 */ /* 0x000fe2000fffe0ff */
[----:B--2---:R-:W-:Y:S11]  /*65c0*/  @!P6 BRA `(.L_x_100) ;  /* 0x000000040060e947 */ /* 0x004ff60003800000 */
[----:B------:R-:W-:Y:S01]  /*65d0*/  ISETP.NE.U32.AND P0, PT, RZ, UR62, PT ;  /* 0x0000003eff007c0c */ /* 0x000fe2000bf05070 */
[----:B------:R-:W-:Y:S01]  /*65e0*/  BSSY B0, `(.L_x_101) ;  /* 0x000000d000007945 */ /* 0x000fe20003800000 */
[----:B------:R-:W-:Y:S02]  /*65f0*/  FSETP.NEU.AND P2, PT, R157, RZ, PT ;  /* 0x000000ff9d00720b */ /* 0x000fe40003f4d000 */
[----:B------:R-:W-:Y:S02]  /*6600*/  ISETP.NE.AND.EX P0, PT, RZ, UR63, PT, P0 ;  /* 0x0000003fff007c0c */ /* 0x000fe4000bf05300 */
[----:B------:R-:W-:Y:S02]  /*6610*/  LOP3.LUT P1, RZ, R17, 0xff, RZ, 0xc0, !PT ;  /* 0x000000ff11ff7812 */ /* 0x000fe4000782c0ff */
[----:B------:R-:W-:Y:S02]  /*6620*/  SEL R2, RZ, 0xffffffff, P2 ;  /* 0xffffffffff027807 */ /* 0x000fe40001000000 */
[----:B------:R-:W-:Y:S02]  /*6630*/  SEL R4, RZ, 0xffffffff, P0 ;  /* 0xffffffffff047807 */ /* 0x000fe40000000000 */
[----:B------:R-:W-:Y:S02]  /*6640*/  LOP3.LUT R5, R5, 0x40, RZ, 0xc0, !PT ;  /* 0x0000004005057812 */ /* 0x000fe400078ec0ff */
[----:B------:R-:W-:Y:S04]  /*6650*/  @P3 SEL R2, R4, R2, !P1 ;  /* 0x0000000204023207 */ /* 0x000fe80004800000 */
[----:B------:R-:W-:Y:S01]  /*6660*/  LOP3.LUT R4, R2, 0x1, RZ, 0xc0, !PT ;  /* 0x0000000102047812 */ /* 0x000fe200078ec0ff */
[----:B------:R-:W-:Y:S06]  /*6670*/  @!P5 BRA `(.L_x_102) ;  /* 0x00000000000cd947 */ /* 0x000fec0003800000 */
[----:B------:R-:W-:Y:S04]  /*6680*/  SHF.L.U32 R2, R8, 0x1f, RZ ;  /* 0x0000001f08027819 */ /* 0x000fe800000006ff */
[----:B------:R-:W2:Y:S02]  /*6690*/  SYNCS.PHASECHK.TRANS64.TRYWAIT P0, [R9+URZ+0x20], R2 ;  /* 0x00002002090075a7 */ /* 0x000ea400080011ff */
[----:B--2---:R-:W-:Y:S05]  /*66a0*/  @!P0 BRA `(.L_x_103) ;  /* 0x0000004400248947 */ /* 0x004fea0003800000 */
.L_x_102:
[----:B------:R-:W-:Y:S05]  /*66b0*/  BSYNC B0 ;  /* 0x0000000000007941 */ /* 0x000fea0003800000 */
.L_x_101:
[----:B------:R4:W5:Y:S01]  /*66c0*/  LDL.LU R22, [R1+0x38] ;  /* 0x0000380001167983 */ /* 0x0009620000300800 */
[----:B------:R-:W-:Y:S02]  /*66d0*/  ISETP.NE.U32.AND P0, PT, R4, 0x1, PT ;  /* 0x000000010400780c */ /* 0x000fe40003f05070 */
[----:B------:R-:W-:Y:S02]  /*66e0*/  CS2R R10, SRZ ;  /* 0x00000000000a7805 */ /* 0x000fe4000001ff00 */
[----:B--2---:R-:W-:Y:S01]  /*66f0*/  CS2R R8, SRZ ;  /* 0x0000000000087805 */ /* 0x004fe2000001ff00 */
[----:B------:R-:W2:Y:S01]  /*6700*/  LDL R12, [R1+0x40] ;  /* 0x00004000010c7983 */ /* 0x000ea20000100800 */
[----:B------:R-:W-:Y:S01]  /*6710*/  IMAD.MOV.U32 R23, RZ, RZ, RZ ;  /* 0x000000ffff177224 */ /* 0x000fe200078e00ff */
[----:B------:R-:W-:Y:S02]  /*6720*/  CS2R R20, SRZ ;  /* 0x0000000000147805 */ /* 0x000fe4000001ff00 */
[----:B------:R-:W-:Y:S02]  /*6730*/  CS2R R162, SRZ ;  /* 0x0000000000a27805 */ /* 0x000fe4000001ff00 */
[----:B------:R-:W-:Y:S02]  /*6740*/  CS2R R160, SRZ ;  /* 0x0000000000a07805 */ /* 0x000fe4000001ff00 */
[----:B------:R-:W-:Y:S02]  /*6750*/  CS2R R186, SRZ ;  /* 0x0000000000ba7805 */ /* 0x000fe4000001ff00 */
[----:B------:R-:W-:Y:S02]  /*6760*/  CS2R R184, SRZ ;  /* 0x0000000000b87805 */ /* 0x000fe4000001ff00 */
[----:B------:R-:W-:Y:S02]  /*6770*/  CS2R R210, SRZ ;  /* 0x0000000000d27805 */ /* 0x000fe4000001ff00 */
[----:B------:R-:W-:Y:S02]  /*6780*/  CS2R R208, SRZ ;  /* 0x0000000000d07805 */ /* 0x000fe4000001ff00 */
[----:B------:R-:W-:Y:S01]  /*6790*/  CS2R R234, SRZ ;  /* 0x0000000000ea7805 */ /* 0x000fe2000001ff00 */
[----:B------:R-:W1:Y:S01]  /*67a0*/  @P0 LDS.128 R8, [R0+0x8200] ;  /* 0x0082000000080984 */ /* 0x000e620000000c00 */
[----:B------:R-:W-:Y:S02]  /*67b0*/  CS2R R232, SRZ ;  /* 0x0000000000e87805 */ /* 0x000fe4000001ff00 */
[----:B------:R-:W-:Y:S02]  /*67c0*/  CS2R R174, SRZ ;  /* 0x0000000000ae7805 */ /* 0x000fe4000001ff00 */
[----:B------:R-:W-:Y:S01]  /*67d0*/  CS2R R172, SRZ ;  /* 0x0000000000ac7805 */ /* 0x000fe2000001ff00 */
[----:B------:R-:W-:Y:S01]  /*67e0*/  @P0 LDS.128 R160, [R0+0x200] ;  /* 0x0002000000a00984 */ /* 0x000fe20000000c00 */
        /* <DEDUP_REMOVED lines=11> */
[----:B------:R3:W-:Y:S01]  /*68a0*/  @P0 LDS.128 R232, [R0+0x6200] ;  /* 0x0062000000e80984 */ /* 0x0007e20000000c00 */
[----:B------:R-:W-:Y:S02]  /*68b0*/  CS2R R204, SRZ ;  /* 0x0000000000cc7805 */ /* 0x000fe4000001ff00 */
        /* <DEDUP_REMOVED lines=12> */
[----:B---3--:R-:W-:Y:S01]  /*6980*/  IADD3 R0, PT, PT, -R5, 0x200, R0 ;  /* 0x0000020005007810 */ /* 0x008fe20007ffe100 */
[----:B-1----:R1:W-:Y:S04]  /*6990*/  STL.64 [R1], R8 ;  /* 0x0000000801007387 */ /* 0x0023e80000100a00 */
[----:B------:R3:W-:Y:S04]  /*69a0*/  STL.64 [R1+0x8], R10 ;  /* 0x0000080a01007387 */ /* 0x0007e80000100a00 */
[----:B------:R-:W-:Y:S04]  /*69b0*/  @P0 LDS.128 R172, [R0+0x20] ;  /* 0x0000200000ac0984 */ /* 0x000fe80000000c00 */
[----:B------:R-:W-:Y:S04]  /*69c0*/  @P0 LDS.128 R196, [R0+0x2020] ;  /* 0x0020200000c40984 */ /* 0x000fe80000000c00 */
[----:B------:R-:W-:Y:S04]  /*69d0*/  @P0 LDS.128 R220, [R0+0x4020] ;  /* 0x0040200000dc0984 */ /* 0x000fe80000000c00 */
[----:B------:R-:W-:Y:S01]  /*69e0*/  @P0 LDS.128 R240, [R0+0x6020] ;  /* 0x0060200000f00984 */ /* 0x000fe20000000c00 */
[----:B-1----:R-:W-:Y:S02]  /*69f0*/  CS2R R8, SRZ ;  /* 0x0000000000087805 */ /* 0x002fe4000001ff00 */
[----:B---3--:R-:W-:Y:S06]  /*6a00*/  CS2R R10, SRZ ;  /* 0x00000000000a7805 */ /* 0x008fec000001ff00 */
[----:B------:R-:W1:Y:S04]  /*6a10*/  @P0 LDS.128 R8, [R0+0x8020] ;  /* 0x0080200000080984 */ /* 0x000e680000000c00 */
[----:B-1----:R1:W-:Y:S04]  /*6a20*/  STL.64 [R1+0x20], R8 ;  /* 0x0000200801007387 */ /* 0x0023e80000100a00 */
[----:B------:R3:W-:Y:S01]  /*6a30*/  STL.64 [R1+0x28], R10 ;  /* 0x0000280a01007387 */ /* 0x0007e20000100a00 */
[----:B-1----:R-:W-:Y:S02]  /*6a40*/  CS2R R8, SRZ ;  /* 0x0000000000087805 */ /* 0x002fe4000001ff00 */
[----:B---3--:R-:W-:Y:S06]  /*6a50*/  CS2R R10, SRZ ;  /* 0x00000000000a7805 */ /* 0x008fec000001ff00 */
[----:B--2---:R-:W-:Y:S01]  /*6a60*/  @P0 LDS.128 R8, [R12+0x8010] ;  /* 0x008010000c080984 */ /* 0x004fe20000000c00 */
[----:B------:R-:W-:Y:S03]  /*6a70*/  IMAD.IADD R0, R12, 0x1, -R5 ;  /* 0x000000010c007824 */ /* 0x000fe600078e0a05 */
[----:B------:R-:W-:Y:S04]  /*6a80*/  @P0 LDS.128 R164, [R12+0x10] ;  /* 0x000010000ca40984 */ /* 0x000fe80000000c00 */
[----:B-----5:R-:W1:Y:S04]  /*6a90*/  @P0 LDS.128 R20, [R0+0x8030] ;  /* 0x0080300000140984 */ /* 0x020e680000000c00 */
[----:B------:R4:W2:Y:S04]  /*6aa0*/  @P0 LDS.128 R180, [R0+0x30] ;  /* 0x0000300000b40984 */ /* 0x0008a80000000c00 */
[----:B------:R4:W3:Y:S04]  /*6ab0*/  @P0 LDS.128 R204, [R0+0x2030] ;  /* 0x0020300000cc0984 */ /* 0x0008e80000000c00 */
[----:B------:R4:W2:Y:S04]  /*6ac0*/  @P0 LDS.128 R228, [R0+0x4030] ;  /* 0x0040300000e40984 */ /* 0x0008a80000000c00 */
[----:B------:R4:W2:Y:S04]  /*6ad0*/  @P0 LDS.128 R248, [R0+0x6030] ;  /* 0x0060300000f80984 */ /* 0x0008a80000000c00 */
[----:B------:R4:W2:Y:S04]  /*6ae0*/  @P0 LDS.128 R192, [R12+0x2010] ;  /* 0x002010000cc00984 */ /* 0x0008a80000000c00 */
[----:B------:R4:W2:Y:S04]  /*6af0*/  @P0 LDS.128 R216, [R12+0x4010] ;  /* 0x004010000cd80984 */ /* 0x0008a80000000c00 */
[----:B------:R4:W2:Y:S04]  /*6b00*/  @P0 LDS.128 R236, [R12+0x6010] ;  /* 0x006010000cec0984 */ /* 0x0008a80000000c00 */
[----:B-1----:R4:W-:Y:S04]  /*6b10*/  STL.64 [R1+0x30], R20 ;  /* 0x0000301401007387 */ /* 0x0029e80000100a00 */
[----:B------:R4:W-:Y:S04]  /*6b20*/  STL.64 [R1+0x38], R22 ;  /* 0x0000381601007387 */ /* 0x0009e80000100a00 */
[----:B------:R4:W-:Y:S04]  /*6b30*/  STL.64 [R1+0x10], R8 ;  /* 0x0000100801007387 */ /* 0x0009e80000100a00 */
[----:B---3--:R4:W-:Y:S02]  /*6b40*/  STL.64 [R1+0x18], R10 ;  /* 0x0000180a01007387 */ /* 0x0089e40000100a00 */
.L_x_100:
[----:B------:R-:W-:Y:S05]  /*6b50*/  BSYNC B1 ;  /* 0x0000000000017941 */ /* 0x000fea0003800000 */
.L_x_99:
[----:B------:R-:W-:Y:S01]  /*6b60*/  SHF.R.U32.HI R18, RZ, 0x5, R3 ;  /* 0x00000005ff127819 */ /* 0x000fe20000011603 */
[----:B----4-:R-:W-:Y:S04]  /*6b70*/  IMAD.U32 R0, RZ, RZ, UR45 ;  /* 0x0000002dff007e24 */ /* 0x010fe8000f8e00ff */
[----:B------:R-:W-:Y:S05]  /*6b80*/  IMAD R17, R0, 0xa0, R16 ;  /* 0x000000a000117824 */ /* 0x000fea00078e0210 */
[----:B------:R-:W-:Y:S04]  /*6b90*/  SHF.R.U32.HI R0, RZ, 0x15, R17 ;  /* 0x00000015ff007819 */ /* 0x000fe80000011611 */
[----:B------:R-:W-:Y:S01]  /*6ba0*/  LOP3.LUT P0, RZ, R0, 0x3, R18, 0x48, !PT ;  /* 0x0000000300ff7812 */ /* 0x000fe20007804812 */
[----:B------:R-:W-:Y:S01]  /*6bb0*/  @!UPT UIADD3 URZ, UPT, UPT, URZ, URZ, URZ ;  /* 0x000000fffffff290 */ /* 0x000fe2000fffe0ff */
[----:B-1----:R-:W-:Y:S11]  /*6bc0*/  @P4 BRA `(.L_x_104) ;  /* 0x0000000000084947 */ /* 0x002ff60003800000 */
[----:B------:R-:W1:Y:S02]  /*6bd0*/  SYNCS.PHASECHK.TRANS64.TRYWAIT P1, [R7+URZ+0x70], R6 ;  /* 0x00007006070075a7 */ /* 0x000e6400080211ff */
[----:B-1----:R-:W-:Y:S05]  /*6be0*/  @!P1 BRA `(.L_x_105) ;  /* 0x0000003c00e89947 */ /* 0x002fea0003800000 */
.L_x_104:
[----:B------:R-:W-:Y:S05]  /*6bf0*/  @!P0 BRA `(.L_x_106) ;  /* 0x0000000000408947 */ /* 0x000fea0003800000 */
[----:B------:R-:W4:Y:S01]  /*6c00*/  LDCU.64 UR8, c[0x4][0x70] ;  /* 0x01000e00ff0877ac */ /* 0x000f220008000a00 */
[----:B------:R-:W-:Y:S01]  /*6c10*/  MOV R3, 0x0 ;  /* 0x0000000000037802 */ /* 0x000fe20000000f00 */
[----:B------:R-:W-:Y:S02]  /*6c20*/  HFMA2 R12, -RZ, RZ, 0, 5.9604644775390625e-08 ;  /* 0x00000001ff0c7431 */ /* 0x000fe400000001ff */
[----:B------:R-:W-:Y:S02]  /*6c30*/  IMAD.MOV.U32 R8, RZ, RZ, 0x192 ;  /* 0x00000192ff087424 */ /* 0x000fe400078e00ff */
[----:B------:R-:W-:Y:S01]  /*6c40*/  IMAD.MOV.U32 R13, RZ, RZ, RZ ;  /* 0x000000ffff0d7224 */ /* 0x000fe200078e00ff */
[----:B------:R-:W1:Y:S01]  /*6c50*/  LDCU.64 UR6, c[0x4][0x78] ;  /* 0x01000f00ff0677ac */ /* 0x000e620008000a00 */
[----:B------:R-:W2:Y:S01]  /*6c60*/  LDC.64 R2, c[0x4][R3] ;  /* 0x0100000003027b82 */ /* 0x000ea20000000a00 */
[----:B------:R-:W5:Y:S01]  /*6c70*/  LDCU.64 UR4, c[0x4][0x10] ;  /* 0x01000200ff0477ac */ /* 0x000f620008000a00 */
[----:B----4-:R-:W-:Y:S01]  /*6c80*/  MOV R5, UR9 ;  /* 0x0000000900057c02 */ /* 0x010fe20008000f00 */
[----:B------:R-:W-:Y:S01]  /*6c90*/  IMAD.U32 R4, RZ, RZ, UR8 ;  /* 0x00000008ff047e24 */ /* 0x000fe2000f8e00ff */
[----:B-1----:R-:W-:Y:S01]  /*6ca0*/  MOV R7, UR7 ;  /* 0x0000000700077c02 */ /* 0x002fe20008000f00 */
[----:B------:R-:W-:Y:S01]  /*6cb0*/  IMAD.U32 R6, RZ, RZ, UR6 ;  /* 0x00000006ff067e24 */ /* 0x000fe2000f8e00ff */
[----:B-----5:R-:W-:Y:S01]  /*6cc0*/  MOV R11, UR5 ;  /* 0x00000005000b7c02 */ /* 0x020fe20008000f00 */
[----:B------:R-:W-:Y:S02]  /*6cd0*/  IMAD.U32 R10, RZ, RZ, UR4 ;  /* 0x00000004ff0a7e24 */ /* 0x000fe4000f8e00ff */
[----:B------:R-:W-:Y:S07]  /*6ce0*/  LEPC R20, `(.L_x_106) ;  /* 0x000000001014794e */ /* 0x000fee0000000000 */
[----:B--23--:R-:W-:Y:S05]  /*6cf0*/  CALL.ABS.NOINC R2 ;  /* 0x0000000002007343 */ /* 0x00cfea0003c00000 */
.L_x_106:
[----:B------:R-:W-:Y:S05]  /*6d00*/  WARPSYNC.ALL ;  /* 0x0000000000007948 */ /* 0x000fea0003800000 */
[C---:B------:R-:W-:Y:S01]  /*6d10*/  R2UR UR4, R17.reuse ;  /* 0x00000000110472ca */ /* 0x040fe200000e0000 */
[----:B------:R-:W-:Y:S05]  /*6d20*/  VIADD R0, R17, 0x20 ;  /* 0x0000002011007836 */ /* 0x000fea0000000000 */
[----:B------:R-:W-:Y:S04]  /*6d30*/  SHF.R.U32.HI R0, RZ, 0x15, R0 ;  /* 0x00000015ff007819 */ /* 0x000fe80000011600 */
[----:B------:R-:W-:Y:S03]  /*6d40*/  LOP3.LUT P0, RZ, R0, 0x3, R18, 0x48, !PT ;  /* 0x0000000300ff7812 */ /* 0x000fe60007804812 */
[----:B------:R-:W4:Y:S10]  /*6d50*/  LDTM.x32 R120, tmem[UR4] ;  /* 0x00000004007879ee */ /* 0x000f3400082c0000 */
[----:B----4-:R-:W-:Y:S05]  /*6d60*/  @!P0 BRA `(.L_x_107) ;  /* 0x0000000000408947 */ /* 0x010fea0003800000 */
        /* <DEDUP_REMOVED lines=16> */
.L_x_107:
[----:B------:R-:W-:Y:S05]  /*6e70*/  WARPSYNC.ALL ;  /* 0x0000000000007948 */ /* 0x000fea0003800000 */
[C---:B------:R-:W-:Y:S01]  /*6e80*/  R2UR UR4, R17.reuse ;  /* 0x00000000110472ca */ /* 0x040fe200000e0000 */
[----:B------:R-:W-:Y:S05]  /*6e90*/  VIADD R0, R17, 0x40 ;  /* 0x0000004011007836 */ /* 0x000fea0000000000 */
[----:B------:R-:W-:Y:S04]  /*6ea0*/  SHF.R.U32.HI R0, RZ, 0x15, R0 ;  /* 0x00000015ff007819 */ /* 0x000fe80000011600 */
[----:B------:R-:W-:Y:S03]  /*6eb0*/  LOP3.LUT P0, RZ, R0, 0x3, R18, 0x48, !PT ;  /* 0x0000000300ff7812 */ /* 0x000fe60007804812 */
[----:B------:R-:W4:Y:S10]  /*6ec0*/  LDTM.x32 R88, tmem[UR4+0x20] ;  /* 0x00002004005879ee */ /* 0x000f3400082c0000 */
        /* <DEDUP_REMOVED lines=17> */
.L_x_108:
        /* <DEDUP_REMOVED lines=23> */
.L_x_109:
        /* <DEDUP_REMOVED lines=23> */
.L_x_110:
[----:B------:R-:W4:Y:S01]  /*72c0*/  S2R R156, SR_TID.X ;  /* 0x00000000009c7919 */ /* 0x000f220000002100 */
[----:B------:R-:W-:Y:S05]  /*72d0*/  WARPSYNC.ALL ;  /* 0x0000000000007948 */ /* 0x000fea0003800000 */
[C---:B----4-:R-:W-:Y:S02]  /*72e0*/  LOP3.LUT P1, R0, R156.reuse, 0x60, RZ, 0xc0, !PT ;  /* 0x000000609c007812 */ /* 0x050fe4000782c0ff */
[C---:B------:R-:W-:Y:S01]  /*72f0*/  SHF.L.U32 R5, R156.reuse, 0x5, RZ ;  /* 0x000000059c057819 */ /* 0x040fe200000006ff */
[----:B------:R-:W4:Y:S01]  /*7300*/  LDL.LU R224, [R1+0x40] ;  /* 0x0000400001e07983 */ /* 0x000f220000300800 */
[----:B------:R-:W-:Y:S01]  /*7310*/  SHF.L.U32 R4, R156, 0x2, RZ ;  /* 0x000000029c047819 */ /* 0x000fe200000006ff */
[----:B------:R-:W5:Y:S01]  /*7320*/  S2UR UR6, SR_CgaCtaId ;  /* 0x00000000000679c3 */ /* 0x000f620000008800 */
[----:B------:R-:W-:Y:S01]  /*7330*/  LOP3.LUT R3, R5, 0xc0, RZ, 0xc0, !PT ;  /* 0x000000c005037812 */ /* 0x000fe200078ec0ff */
[C---:B---3--:R-:W-:Y:S01]  /*7340*/  FMUL R2, R155.reuse, R121 ;  /* 0x000000799b027220 */ /* 0x048fe20000400000 */
[----:B------:R-:W-:Y:S01]  /*7350*/  ISETP.NE.AND P0, PT, R0, RZ, PT ;  /* 0x000000ff0000720c */ /* 0x000fe20003f05270 */
[----:B------:R-:W-:Y:S01]  /*7360*/  FMUL R0, R155, R120 ;  /* 0x000000789b007220 */ /* 0x000fe20000400000 */
[----:B------:R-:W-:Y:S01]  /*7370*/  LOP3.LUT R4, R3, 0x18, R4, 0xf8, !PT ;  /* 0x0000001803047812 */ /* 0x000fe200078ef804 */
[C---:B------:R-:W-:Y:S01]  /*7380*/  FMUL R3, R155.reuse, R122 ;  /* 0x0000007a9b037220 */ /* 0x040fe20000400000 */
[C---:B-1----:R-:W-:Y:S01]  /*7390*/  SHF.L.U32 R6, R160.reuse, 0x10, RZ ;  /* 0x00000010a0067819 */ /* 0x042fe200000006ff */
[C---:B------:R-:W-:Y:S01]  /*73a0*/  FMUL R15, R155.reuse, R141 ;  /* 0x0000008d9b0f7220 */ /* 0x040fe20000400000 */
[----:B------:R-:W-:Y:S01]  /*73b0*/  LOP3.LUT R7, R160, 0xffff0000, RZ, 0xc0, !PT ;  /* 0xffff0000a0077812 */ /* 0x000fe200078ec0ff */
[----:B------:R-:W-:Y:S01]  /*73c0*/  FMUL R18, R155, R143 ;  /* 0x0000008f9b127220 */ /* 0x000fe20000400000 */
[----:B------:R-:W-:Y:S01]  /*73d0*/  SHF.L.U32 R8, R161, 0x10, RZ ;  /* 0x00000010a1087819 */ /* 0x000fe200000006ff */
[----:B------:R-:W-:Y:S01]  /*73e0*/  FMUL R19, R155, R144 ;  /* 0x000000909b137220 */ /* 0x000fe20000400000 */
[----:B------:R-:W-:Y:S01]  /*73f0*/  LOP3.LUT R10, R161, 0xffff0000, RZ, 0xc0, !PT ;  /* 0xffff0000a10a7812 */ /* 0x000fe200078ec0ff */
[C---:B------:R-:W-:Y:S01]  /*7400*/  FMUL R20, R155.reuse, R145 ;  /* 0x000000919b147220 */ /* 0x040fe20000400000 */
[----:B------:R-:W-:Y:S01]  /*7410*/  LOP3.LUT R9, R4, 0xf20, R5, 0xf8, !PT ;  /* 0x00000f2004097812 */ /* 0x000fe200078ef805 */
[C---:B------:R-:W-:Y:S01]  /*7420*/  FMUL R4, R155.reuse, R123 ;  /* 0x0000007b9b047220 */ /* 0x040fe20000400000 */
[C---:B------:R-:W-:Y:S01]  /*7430*/  SHF.L.U32 R11, R162.reuse, 0x10, RZ ;  /* 0x00000010a20b7819 */ /* 0x040fe200000006ff */
[----:B------:R-:W-:Y:S01]  /*7440*/  FMUL R5, R155, R124 ;  /* 0x0000007c9b057220 */ /* 0x000fe20000400000 */
[----:B------:R-:W-:Y:S01]  /*7450*/  LOP3.LUT R12, R162, 0xffff0000, RZ, 0xc0, !PT ;  /* 0xffff0000a20c7812 */ /* 0x000fe200078ec0ff */
[----:B------:R-:W-:Y:S01]  /*7460*/  FFMA R0, R157, R6, R0 ;  /* 0x000000069d007223 */ /* 0x000fe20000000000 */
[C---:B------:R-:W-:Y:S01]  /*7470*/  SHF.L.U32 R13, R163.reuse, 0x10, RZ ;  /* 0x00000010a30d7819 */ /* 0x040fe200000006ff */
[----:B------:R-:W-:Y:S01]  /*7480*/  UMOV UR4, 0x400 ;  /* 0x0000040000047882 */ /* 0x000fe20000000000 */
[----:B------:R-:W-:Y:S01]  /*7490*/  LOP3.LUT R14, R163, 0xffff0000, RZ, 0xc0, !PT ;  /* 0xffff0000a30e7812 */ /* 0x000fe200078ec0ff */
[----:B------:R-:W-:Y:S01]  /*74a0*/  FMUL R6, R155, R125 ;  /* 0x0000007d9b067220 */ /* 0x000fe20000400000 */
[C---:B------:R-:W-:Y:S01]  /*74b0*/  SHF.L.U32 R158, R164.reuse, 0x10, RZ ;  /* 0x00000010a49e7819 */ /* 0x040fe200000006ff */
[C---:B------:R-:W-:Y:S01]  /*74c0*/  FFMA R2, R157.reuse, R7, R2 ;  /* 0x000000079d027223 */ /* 0x040fe20000000002 */
[----:B------:R-:W-:Y:S01]  /*74d0*/  LOP3.LUT R159, R164, 0xffff0000, RZ, 0xc0, !PT ;  /* 0xffff0000a49f7812 */ /* 0x000fe200078ec0ff */
[----:B------:R-:W-:Y:S01]  /*74e0*/  FFMA R3, R157, R8, R3 ;  /* 0x000000089d037223 */ /* 0x000fe20000000003 */
[----:B------:R-:W-:Y:S01]  /*74f0*/  SHF.L.U32 R160, R165, 0x10, RZ ;  /* 0x00000010a5a07819 */ /* 0x000fe200000006ff */
[C---:B------:R-:W-:Y:S01]  /*7500*/  FFMA R4, R157.reuse, R10, R4 ;  /* 0x0000000a9d047223 */ /* 0x040fe20000000004 */
[----:B------:R-:W-:Y:S01]  /*7510*/  F2FP.BF16.F32.PACK_AB R176, R2, R0 ;  /* 0x0000000002b0723e */ /* 0x000fe200000010ff */
[----:B------:R-:W-:Y:S01]  /*7520*/  FFMA R5, R157, R11, R5 ;  /* 0x0000000b9d057223 */ /* 0x000fe20000000005 */
[----:B------:R-:W-:Y:S01]  /*7530*/  LOP3.LUT R161, R165, 0xffff0000, RZ, 0xc0, !PT ;  /* 0xffff0000a5a17812 */ /* 0x000fe200078ec0ff */
[----:B------:R-:W-:Y:S01]  /*7540*/  FMUL R7, R155, R126 ;  /* 0x0000007e9b077220 */ /* 0x000fe20000400000 */
[----:B------:R-:W-:Y:S01]  /*7550*/  F2FP.BF16.F32.PACK_AB R177, R4, R3 ;  /* 0x0000000304b1723e */ /* 0x000fe200000010ff */
[----:B------:R-:W-:Y:S01]  /*7560*/  FFMA R6, R157, R12, R6 ;  /* 0x0000000c9d067223 */ /* 0x000fe20000000006 */
[----:B------:R-:W-:Y:S01]  /*7570*/  R2UR UR5, R17 ;  /* 0x00000000110572ca */ /* 0x000fe200000e0000 */
[C---:B------:R-:W-:Y:S01]  /*7580*/  FMUL R8, R155.reuse, R127 ;  /* 0x0000007f9b087220 */ /* 0x040fe20000400000 */
[----:B------:R-:W-:Y:S01]  /*7590*/  SHF.L.U32 R162, R166, 0x10, RZ ;  /* 0x00000010a6a27819 */ /* 0x000fe200000006ff */
[C---:B------:R-:W-:Y:S01]  /*75a0*/  FMUL R0, R155.reuse, R128 ;  /* 0x000000809b007220 */ /* 0x040fe20000400000 */
[----:B------:R-:W-:Y:S01]  /*75b0*/  F2FP.BF16.F32.PACK_AB R178, R6, R5 ;  /* 0x0000000506b2723e */ /* 0x000fe200000010ff */
[C---:B------:R-:W-:Y:S01]  /*75c0*/  FMUL R2, R155.reuse, R129 ;  /* 0x000000819b027220 */ /* 0x040fe20000400000 */
[----:B------:R-:W-:Y:S01]  /*75d0*/  LOP3.LUT R163, R166, 0xffff0000, RZ, 0xc0, !PT ;  /* 0xffff0000a6a37812 */ /* 0x000fe200078ec0ff */
[----:B------:R-:W-:Y:S01]  /*75e0*/  FMUL R3, R155, R130 ;  /* 0x000000829b037220 */ /* 0x000fe20000400000 */
[----:B------:R-:W-:Y:S01]  /*75f0*/  MOV R10, UR44 ;  /* 0x0000002c000a7c02 */ /* 0x000fe20008000f00 */
[----:B------:R-:W-:Y:S01]  /*7600*/  FFMA R7, R157, R13, R7 ;  /* 0x0000000d9d077223 */ /* 0x000fe20000000007 */
[----:B------:R-:W-:Y:S01]  /*7610*/  SHF.L.U32 R164, R167, 0x10, RZ ;  /* 0x00000010a7a47819 */ /* 0x000fe200000006ff */
[----:B------:R-:W-:Y:S01]  /*7620*/  FMUL R4, R155, R131 ;  /* 0x000000839b047220 */ /* 0x000fe20000400000 */
[----:B------:R-:W-:Y:S01]  /*7630*/  LOP3.LUT R165, R167, 0xffff0000, RZ, 0xc0, !PT ;  /* 0xffff0000a7a57812 */ /* 0x000fe200078ec0ff */
[----:B------:R-:W-:Y:S01]  /*7640*/  FFMA R8, R157, R14, R8 ;  /* 0x0000000e9d087223 */ /* 0x000fe20000000008 */
[C---:B------:R-:W-:Y:S01]  /*7650*/  SHF.L.U32 R166, R172.reuse, 0x10, RZ ;  /* 0x00000010aca67819 */ /* 0x040fe200000006ff */
[----:B------:R-:W-:Y:S01]  /*7660*/  FMUL R5, R155, R132 ;  /* 0x000000849b057220 */ /* 0x000fe20000400000 */
[----:B------:R-:W-:Y:S01]  /*7670*/  LOP3.LUT R167, R172, 0xffff0000, RZ, 0xc0, !PT ;  /* 0xffff0000aca77812 */ /* 0x000fe200078ec0ff */
[----:B------:R-:W-:Y:S01]  /*7680*/  FFMA R0, R157, R158, R0 ;  /* 0x0000009e9d007223 */ /* 0x000fe20000000000 */
[----:B------:R-:W-:Y:S01]  /*7690*/  F2FP.BF16.F32.PACK_AB R179, R8, R7 ;  /* 0x0000000708b3723e */ /* 0x000fe200000010ff */
[----:B------:R-:W-:Y:S01]  /*76a0*/  FMUL R6, R155, R133 ;  /* 0x000000859b067220 */ /* 0x000fe20000400000 */
[----:B------:R-:W-:Y:S01]  /*76b0*/  SHF.L.U32 R168, R173, 0x10, RZ ;  /* 0x00000010ada87819 */ /* 0x000fe200000006ff */
[----:B------:R-:W-:Y:S01]  /*76c0*/  FFMA R2, R157, R159, R2 ;  /* 0x0000009f9d027223 */ /* 0x000fe20000000002 */
[----:B------:R-:W-:Y:S01]  /*76d0*/  LOP3.LUT R169, R173, 0xffff0000, RZ, 0xc0, !PT ;  /* 0xffff0000ada97812 */ /* 0x000fe200078ec0ff */
[C---:B------:R-:W-:Y:S01]  /*76e0*/  FFMA R3, R157.reuse, R160, R3 ;  /* 0x000000a09d037223 */ /* 0x040fe20000000003 */
[C---:B------:R-:W-:Y:S01]  /*76f0*/  SHF.L.U32 R170, R174.reuse, 0x10, RZ ;  /* 0x00000010aeaa7819 */ /* 0x040fe200000006ff */
[C---:B------:R-:W-:Y:S01]  /*7700*/  FFMA R4, R157.reuse, R161, R4 ;  /* 0x000000a19d047223 */ /* 0x040fe20000000004 */
[----:B------:R-:W-:Y:S01]  /*7710*/  LOP3.LUT R171, R174, 0xffff0000, RZ, 0xc0, !PT ;  /* 0xffff0000aeab7812 */ /* 0x000fe200078ec0ff */
[----:B------:R-:W-:Y:S01]  /*7720*/  FFMA R5, R157, R162, R5 ;  /* 0x000000a29d057223 */ /* 0x000fe20000000005 */
[----:B------:R-:W-:Y:S01]  /*7730*/  SHF.L.U32 R172, R175, 0x10, RZ ;  /* 0x00000010afac7819 */ /* 0x000fe200000006ff */
[----:B------:R-:W-:Y:S01]  /*7740*/  FMUL R7, R155, R134 ;  /* 0x000000869b077220 */ /* 0x000fe20000400000 */
[----:B------:R-:W-:Y:S01]  /*7750*/  LOP3.LUT R173, R175, 0xffff0000, RZ, 0xc0, !PT ;  /* 0xffff0000afad7812 */ /* 0x000fe200078ec0ff */
[----:B------:R-:W-:Y:S01]  /*7760*/  FFMA R6, R157, R163, R6 ;  /* 0x000000a39d067223 */ /* 0x000fe20000000006 */
[----:B------:R-:W-:Y:S01]  /*7770*/  F2FP.BF16.F32.PACK_AB R200, R2, R0 ;  /* 0x0000000002c8723e */ /* 0x000fe200000010ff */
[C---:B------:R-:W-:Y:S01]  /*7780*/  FMUL R8, R155.reuse, R135 ;  /* 0x000000879b087220 */ /* 0x040fe20000400000 */
[----:B------:R-:W-:Y:S01]  /*7790*/  F2FP.BF16.F32.PACK_AB R201, R4, R3 ;  /* 0x0000000304c9723e */ /* 0x000fe200000010ff */
[C---:B------:R-:W-:Y:S01]  /*77a0*/  FMUL R11, R155.reuse, R137 ;  /* 0x000000899b0b7220 */ /* 0x040fe20000400000 */
[----:B------:R-:W-:Y:S01]  /*77b0*/  F2FP.BF16.F32.PACK_AB R202, R6, R5 ;  /* 0x0000000506ca723e */ /* 0x000fe200000010ff */
[----:B------:R-:W-:Y:S01]  /*77c0*/  FMUL R12, R155, R138 ;  /* 0x0000008a9b0c7220 */ /* 0x000fe20000400000 */
[C---:B--2---:R-:W-:Y:S01]  /*77d0*/  SHF.L.U32 R174, R180.reuse, 0x10, RZ ;  /* 0x00000010b4ae7819 */ /* 0x044fe200000006ff */
[----:B------:R-:W-:Y:S01]  /*77e0*/  FFMA R7, R157, R164, R7 ;  /* 0x000000a49d077223 */ /* 0x000fe20000000007 */
[----:B------:R-:W-:Y:S01]  /*77f0*/  LOP3.LUT R175, R180, 0xffff0000, RZ, 0xc0, !PT ;  /* 0xffff0000b4af7812 */ /* 0x000fe200078ec0ff */
[----:B------:R-:W-:Y:S01]  /*7800*/  FMUL R13, R155, R139 ;  /* 0x0000008b9b0d7220 */ /* 0x000fe20000400000 */
[----:B------:R-:W-:Y:S01]  /*7810*/  SHF.L.U32 R180, R183, 0x10, RZ ;  /* 0x00000010b7b47819 */ /* 0x000fe200000006ff */
[C---:B------:R-:W-:Y:S01]  /*7820*/  FMUL R14, R155.reuse, R140 ;  /* 0x0000008c9b0e7220 */ /* 0x040fe20000400000 */
[C---:B------:R-:W-:Y:S01]  /*7830*/  SHF.L.U32 R158, R184.reuse, 0x10, RZ ;  /* 0x00000010b89e7819 */ /* 0x040fe200000006ff */
[C---:B------:R-:W-:Y:S01]  /*7840*/  FMUL R17, R155.reuse, R142 ;  /* 0x0000008e9b117220 */ /* 0x040fe20000400000 */
[----:B------:R-:W-:Y:S01]  /*7850*/  LOP3.LUT R159, R184, 0xffff0000, RZ, 0xc0, !PT ;  /* 0xffff0000b89f7812 */ /* 0x000fe200078ec0ff */
[----:B------:R-:W-:Y:S01]  /*7860*/  FMUL R21, R155, R146 ;  /* 0x000000929b157220 */ /* 0x000fe20000400000 */
[----:B------:R-:W-:Y:S01]  /*7870*/  SHF.L.U32 R244, R249, 0x10, RZ ;  /* 0x00000010f9f47819 */ /* 0x000fe200000006ff */
[----:B------:R-:W-:Y:S01]  /*7880*/  FMUL R22, R155, R147 ;  /* 0x000000939b167220 */ /* 0x000fe20000400000 */
[----:B------:R-:W-:Y:S01]  /*7890*/  LOP3.LUT R245, R249, 0xffff0000, RZ, 0xc0, !PT ;  /* 0xffff0000f9f57812 */ /* 0x000fe200078ec0ff */
[----:B------:R-:W-:Y:S01]  /*78a0*/  FMUL R23, R155, R148 ;  /* 0x000000949b177220 */ /* 0x000fe20000400000 */
[----:B------:R-:W-:Y:S01]  /*78b0*/  LOP3.LUT R249, R251, 0xffff0000, RZ, 0xc0, !PT ;  /* 0xffff0000fbf97812 */ /* 0x000fe200078ec0ff */
[C---:B------:R-:W-:Y:S01]  /*78c0*/  FMUL R152, R155.reuse, R149 ;  /* 0x000000959b987220 */ /* 0x040fe20000400000 */
[C---:B------:R-:W-:Y:S01]  /*78d0*/  SHF.L.U32 R246, R250.reuse, 0x10, RZ ;  /* 0x00000010faf67819 */ /* 0x040fe200000006ff */
[C---:B------:R-:W-:Y:S01]  /*78e0*/  FMUL R153, R155.reuse, R150 ;  /* 0x000000969b997220 */ /* 0x040fe20000400000 */
[----:B------:R-:W-:Y:S01]  /*78f0*/  LOP3.LUT R247, R250, 0xffff0000, RZ, 0xc0, !PT ;  /* 0xffff0000faf77812 */ /* 0x000fe200078ec0ff */
[----:B------:R-:W-:Y:S01]  /*7900*/  FMUL R154, R155, R151 ;  /* 0x000000979b9a7220 */ /* 0x000fe20000400000 */
[----:B------:R-:W-:Y:S01]  /*7910*/  SHF.L.U32 R184, R186, 0x10, RZ ;  /* 0x00000010bab87819 */ /* 0x000fe200000006ff */
[----:B------:R-:W-:Y:S01]  /*7920*/  FFMA R8, R157, R165, R8 ;  /* 0x000000a59d087223 */ /* 0x000fe20000000008 */
[C---:B------:R-:W-:Y:S01]  /*7930*/  SHF.L.U32 R160, R192.reuse, 0x10, RZ ;  /* 0x00000010c0a07819 */ /* 0x040fe200000006ff */
[C---:B------:R-:W-:Y:S01]  /*7940*/  FMUL R5, R155.reuse, R92 ;  /* 0x0000005c9b057220 */ /* 0x040fe20000400000 */
[----:B------:R-:W-:Y:S01]  /*7950*/  LOP3.LUT R161, R192, 0xffff0000, RZ, 0xc0, !PT ;  /* 0xffff0000c0a17812 */ /* 0x000fe200078ec0ff */
[C---:B------:R-:W-:Y:S01]  /*7960*/  FMUL R92, R155.reuse, R100 ;  /* 0x000000649b5c7220 */ /* 0x040fe20000400000 */
[----:B------:R-:W-:Y:S01]  /*7970*/  F2FP.BF16.F32.PACK_AB R203, R8, R7 ;  /* 0x0000000708cb723e */ /* 0x000fe200000010ff */
[----:B------:R-:W-:Y:S01]  /*7980*/  FMUL R100, R155, R108 ;  /* 0x0000006c9b647220 */ /* 0x000fe20000400000 */
[----:B------:R-:W-:Y:S01]  /*7990*/  SHF.L.U32 R162, R193, 0x10, RZ ;  /* 0x00000010c1a27819 */ /* 0x000fe200000006ff */
[C---:B------:R-:W-:Y:S01]  /*79a0*/  FMUL R108, R155.reuse, R116 ;  /* 0x000000749b6c7220 */ /* 0x040fe20000400000 */
[----:B------:R-:W-:Y:S01]  /*79b0*/  SHF.L.U32 R116, R156, 0x4, RZ ;  /* 0x000000049c747819 */ /* 0x000fe200000006ff */
[----:B------:R-:W-:Y:S01]  /*79c0*/  FMUL R0, R155, R88 ;  /* 0x000000589b007220 */ /* 0x000fe20000400000 */
[----:B------:R-:W-:Y:S01]  /*79d0*/  LOP3.LUT R188, R193, 0xffff0000, RZ, 0xc0, !PT ;  /* 0xffff0000c1bc7812 */ /* 0x000fe200078ec0ff */
[C---:B------:R-:W-:Y:S01]  /*79e0*/  FMUL R2, R155.reuse, R89 ;  /* 0x000000599b027220 */ /* 0x040fe20000400000 */
[----:B------:R-:W-:Y:S01]  /*79f0*/  LOP3.LUT R116, R116, 0x40, RZ, 0xc0, !PT ;  /* 0x0000004074747812 */ /* 0x000fe200078ec0ff */
        /* <DEDUP_REMOVED lines=34> */
[----:B------:R-:W-:Y:S01]  /*7c20*/  FMUL R110, R155, R118 ;  /* 0x000000769b6e7220 */ /* 0x000fe20000400000 */
[----:B------:R-:W-:Y:S01]  /*7c30*/  LOP3.LUT R214, R218, 0xffff0000, RZ, 0xc0, !PT ;  /* 0xffff0000dad67812 */ /* 0x000fe200078ec0ff */
[----:B------:R-:W2:Y:S01]  /*7c40*/  LDL.LU R118, [R1] ;  /* 0x0000000001767983 */ /* 0x000ea20000300800 */
[----:B------:R-:W-:Y:S01]  /*7c50*/  SHF.L.U32 R215, R219, 0x10, RZ ;  /* 0x00000010dbd77819 */ /* 0x000fe200000006ff */
[C---:B------:R-:W-:Y:S01]  /*7c60*/  FMUL R8, R155.reuse, R95 ;  /* 0x0000005f9b087220 */ /* 0x040fe20000400000 */
[----:B------:R-:W-:Y:S01]  /*7c70*/  SHF.L.U32 R218, R222, 0x10, RZ ;  /* 0x00000010deda7819 */ /* 0x000fe200000006ff */
[C---:B------:R-:W-:Y:S01]  /*7c80*/  FMUL R95, R155.reuse, R103 ;  /* 0x000000679b5f7220 */ /* 0x040fe20000400000 */
[----:B------:R-:W-:Y:S01]  /*7c90*/  SHF.L.U32 R156, R228, 0x10, RZ ;  /* 0x00000010e49c7819 */ /* 0x000fe200000006ff */
[C---:B------:R-:W-:Y:S01]  /*7ca0*/  FMUL R103, R155.reuse, R111 ;  /* 0x0000006f9b677220 */ /* 0x040fe20000400000 */
[----:B------:R-:W-:Y:S01]  /*7cb0*/  LOP3.LUT R226, R230, 0xffff0000, RZ, 0xc0, !PT ;  /* 0xffff0000e6e27812 */ /* 0x000fe200078ec0ff */
[----:B------:R-:W-:Y:S01]  /*7cc0*/  FMUL R111, R155, R119 ;  /* 0x000000779b6f7220 */ /* 0x000fe20000400000 */
[----:B------:R-:W-:Y:S01]  /*7cd0*/  SHF.L.U32 R227, R231, 0x10, RZ ;  /* 0x00000010e7e37819 */ /* 0x000fe200000006ff */
[C---:B------:R-:W-:Y:S01]  /*7ce0*/  FMUL R6, R155.reuse, R93 ;  /* 0x0000005d9b067220 */ /* 0x040fe20000400000 */
[C---:B------:R-:W-:Y:S01]  /*7cf0*/  FMUL R93, R155.reuse, R101 ;  /* 0x000000659b5d7220 */ /* 0x040fe20000400000 */
[C---:B------:R-:W-:Y:S01]  /*7d00*/  FMUL R101, R155.reuse, R109 ;  /* 0x0000006d9b657220 */ /* 0x040fe20000400000 */
[----:B------:R-:W-:Y:S01]  /*7d10*/  FMUL R109, R155, R117 ;  /* 0x000000759b6d7220 */ /* 0x000fe20000400000 */
[----:B------:R-:W-:Y:S01]  /*7d20*/  UIADD3 UR10, UPT, UPT, UR44, 0x1, URZ ;  /* 0x000000012c0a7890 */ /* 0x000fe2000fffe0ff */
[----:B------:R-:W-:Y:S01]  /*7d30*/  BSSY.RECONVERGENT B0, `(.L_x_111) ;  /* 0x000021c000007945 */ /* 0x000fe20003800200 */
[----:B-----5:R-:W-:Y:S04]  /*7d40*/  ULEA UR4, UR6, UR4, 0x18 ;  /* 0x0000000406047291 */ /* 0x020fe8000f8ec0ff */
[----:B------:R-:W-:Y:S02]  /*7d50*/  ULEA UR7, UR45, UR4, 0x3 ;  /* 0x000000042d077291 */ /* 0x000fe4000f8e18ff */
[----:B------:R-:W-:Y:S02]  /*7d60*/  LEA R9, R9, UR4, 0x1 ;  /* 0x0000000409097c11 */ /* 0x000fe4000f8e08ff */
[----:B------:R-:W-:Y:S03]  /*7d70*/  UIADD3 UR7, UPT, UPT, UR7, 0x88, URZ ;  /* 0x0000008807077890 */ /* 0x000fe6000fffe0ff */
[----:B------:R-:W-:Y:S01]  /*7d80*/  IMAD R9, R10, 0xa000, R9 ;  /* 0x0000a0000a097824 */ /* 0x000fe200078e0209 */
[----:B------:R-:W-:Y:S01]  /*7d90*/  ULOP3.LUT UR7, UR7, 0xfefffff8, URZ, 0xc0, !UPT ;  /* 0xfefffff807077892 */ /* 0x000fe2000f8ec0ff */
[----:B------:R-:W-:Y:S02]  /*7da0*/  FMUL R10, R155, R136 ;  /* 0x000000889b0a7220 */ /* 0x000fe40000400000 */
[----:B------:R-:W1:Y:S01]  /*7db0*/  LDTM.x32 R120, tmem[UR5+0x80] ;  /* 0x00008005007879ee */ /* 0x000e6200082c0000 */
[----:B------:R-:W-:Y:S01]  /*7dc0*/  IADD3 R225, PT, PT, -R116, 0x200, R9 ;  /* 0x0000020074e17810 */ /* 0x000fe20007ffe109 */
[C---:B------:R-:W-:Y:S01]  /*7dd0*/  FFMA R10, R157.reuse, R166, R10 ;  /* 0x000000a69d0a7223 */ /* 0x040fe2000000000a */
[C---:B------:R-:W-:Y:S01]  /*7de0*/  SHF.L.U32 R166, R208.reuse, 0x10, RZ ;  /* 0x00000010d0a67819 */ /* 0x040fe200000006ff */
[----:B------:R-:W-:Y:S01]  /*7df0*/  NOP ;  /* 0x0000000000007918 */ /* 0x000fe20000000000 */
[----:B------:R-:W-:Y:S01]  /*7e00*/  FFMA R11, R157, R167, R11 ;  /* 0x000000a79d0b7223 */ /* 0x000fe2000000000b */
[----:B------:R-:W-:Y:S01]  /*7e10*/  LOP3.LUT R167, R208, 0xffff0000, RZ, 0xc0, !PT ;  /* 0xffff0000d0a77812 */ /* 0x000fe200078ec0ff */
[----:B-1----:R-:W-:Y:S01]  /*7e20*/  SYNCS.ARRIVE.TRANS64.RED.A1T0 RZ, [UR7], RZ ;  /* 0x000000ffffff79a7 */ /* 0x002fe20008100407 */
[----:B------:R-:W-:Y:S01]  /*7e30*/  SHF.L.U32 R208, R210, 0x10, RZ ;  /* 0x00000010d2d07819 */ /* 0x000fe200000006ff */
[----:B------:R1:W-:Y:S01]  /*7e40*/  STS.128 [R9+0x200], R176 ;  /* 0x000200b009007388 */ /* 0x0003e20000000c00 */
[----:B------:R-:W-:Y:S01]  /*7e50*/  F2FP.BF16.F32.PACK_AB R112, R11, R10 ;  /* 0x0000000a0b70723e */ /* 0x000fe200000010ff */
[C---:B------:R-:W-:Y:S01]  /*7e60*/  FFMA R12, R157.reuse, R168, R12 ;  /* 0x000000a89d0c7223 */ /* 0x040fe2000000000c */
[C---:B------:R-:W-:Y:S01]  /*7e70*/  SHF.L.U32 R168, R216.reuse, 0x10, RZ ;  /* 0x00000010d8a87819 */ /* 0x040fe200000006ff */
[C---:B------:R-:W-:Y:S01]  /*7e80*/  FFMA R13, R157.reuse, R169, R13 ;  /* 0x000000a99d0d7223 */ /* 0x040fe2000000000d */
[----:B------:R-:W-:Y:S01]  /*7e90*/  LOP3.LUT R169, R216, 0xffff0000, RZ, 0xc0, !PT ;  /* 0xffff0000d8a97812 */ /* 0x000fe200078ec0ff */
[----:B------:R-:W-:Y:S01]  /*7ea0*/  FFMA R14, R157, R170, R14 ;  /* 0x000000aa9d0e7223 */ /* 0x000fe2000000000e */
[----:B------:R-:W-:Y:S01]  /*7eb0*/  SHF.L.U32 R170, R217, 0x10, RZ ;  /* 0x00000010d9aa7819 */ /* 0x000fe200000006ff */
[----:B------:R-:W-:Y:S01]  /*7ec0*/  FFMA R15, R157, R171, R15 ;  /* 0x000000ab9d0f7223 */ /* 0x000fe2000000000f */
[----:B------:R-:W-:Y:S01]  /*7ed0*/  F2FP.BF16.F32.PACK_AB R113, R13, R12 ;  /* 0x0000000c0d71723e */ /* 0x000fe200000010ff */
[----:B------:R-:W-:Y:S01]  /*7ee0*/  FFMA R17, R157, R172, R17 ;  /* 0x000000ac9d117223 */ /* 0x000fe20000000011 */
[----:B------:R-:W-:Y:S01]  /*7ef0*/  LOP3.LUT R216, R219, 0xffff0000, RZ, 0xc0, !PT ;  /* 0xffff0000dbd87812 */ /* 0x000fe200078ec0ff */
[----:B------:R-:W-:Y:S01]  /*7f00*/  FFMA R18, R157, R173, R18 ;  /* 0x000000ad9d127223 */ /* 0x000fe20000000012 */
[----:B------:R-:W-:Y:S01]  /*7f10*/  F2FP.BF16.F32.PACK_AB R114, R15, R14 ;  /* 0x0000000e0f72723e */ /* 0x000fe200000010ff */
[C---:B------:R-:W-:Y:S01]  /*7f20*/  FFMA R19, R157.reuse, R174, R19 ;  /* 0x000000ae9d137223 */ /* 0x040fe20000000013 */
[----:B------:R-:W-:Y:S01]  /*7f30*/  SHF.L.U32 R171, R220, 0x10, RZ ;  /* 0x00000010dcab7819 */ /* 0x000fe200000006ff */
[----:B------:R-:W-:Y:S01]  /*7f40*/  FFMA R20, R157, R175, R20 ;  /* 0x000000af9d147223 */ /* 0x000fe20000000014 */
[----:B------:R-:W-:Y:S01]  /*7f50*/  F2FP.BF16.F32.PACK_AB R115, R18, R17 ;  /* 0x000000111273723e */ /* 0x000fe200000010ff */
[C---:B------:R-:W-:Y:S01]  /*7f60*/  FMUL R10, R155.reuse, R56 ;  /* 0x000000389b0a7220 */ /* 0x040fe20000400000 */
[----:B------:R-:W-:Y:S01]  /*7f70*/  LOP3.LUT R172, R220, 0xffff0000, RZ, 0xc0, !PT ;  /* 0xffff0000dcac7812 */ /* 0x000fe200078ec0ff */
[----:B------:R-:W-:Y:S01]  /*7f80*/  FMUL R11, R155, R57 ;  /* 0x000000399b0b7220 */ /* 0x000fe20000400000 */
[----:B------:R-:W-:Y:S01]  /*7f90*/  SHF.L.U32 R173, R221, 0x10, RZ ;  /* 0x00000010ddad7819 */ /* 0x000fe200000006ff */
[----:B------:R-:W-:Y:S01]  /*7fa0*/  FMUL R13, R155, R59 ;  /* 0x0000003b9b0d7220 */ /* 0x000fe20000400000 */
[----:B------:R-:W-:Y:S01]  /*7fb0*/  LOP3.LUT R217, R221, 0xffff0000, RZ, 0xc0, !PT ;  /* 0xffff0000ddd97812 */ /* 0x000fe200078ec0ff */
[C---:B------:R-:W-:Y:S01]  /*7fc0*/  FMUL R56, R155.reuse, R64 ;  /* 0x000000409b387220 */ /* 0x040fe20000400000 */
[----:B------:R-:W-:Y:S01]  /*7fd0*/  LOP3.LUT R219, R222, 0xffff0000, RZ, 0xc0, !PT ;  /* 0xffff0000dedb7812 */ /* 0x000fe200078ec0ff */
[----:B------:R-:W-:Y:S01]  /*7fe0*/  FMUL R57, R155, R65 ;  /* 0x000000419b397220 */ /* 0x000fe20000400000 */
[----:B------:R-:W-:Y:S01]  /*7ff0*/  SHF.L.U32 R220, R223, 0x10, RZ ;  /* 0x00000010dfdc7819 */ /* 0x000fe200000006ff */
[----:B------:R-:W-:Y:S01]  /*8000*/  FMUL R59, R155, R67 ;  /* 0x000000439b3b7220 */ /* 0x000fe20000400000 */
[----:B------:R-:W-:Y:S01]  /*8010*/  LOP3.LUT R221, R223, 0xffff0000, RZ, 0xc0, !PT ;  /* 0xffff0000dfdd7812 */ /* 0x000fe200078ec0ff */
[----:B------:R-:W-:Y:S01]  /*8020*/  FMUL R64, R155, R72 ;  /* 0x000000489b407220 */ /* 0x000fe20000400000 */
[----:B-1----:R-:W-:Y:S01]  /*8030*/  SHF.L.U32 R176, R181, 0x10, RZ ;  /* 0x00000010b5b07819 */ /* 0x002fe200000006ff */
[----:B------:R-:W-:Y:S01]  /*8040*/  FMUL R72, R155, R80 ;  /* 0x000000509b487220 */ /* 0x000fe20000400000 */
[----:B------:R-:W-:Y:S01]  /*8050*/  LOP3.LUT R177, R181, 0xffff0000, RZ, 0xc0, !PT ;  /* 0xffff0000b5b17812 */ /* 0x000fe200078ec0ff */
[----:B------:R-:W-:Y:S01]  /*8060*/  FMUL R65, R155, R73 ;  /* 0x000000499b417220 */ /* 0x000fe20000400000 */
[C---:B------:R-:W-:Y:S01]  /*8070*/  SHF.L.U32 R178, R182.reuse, 0x10, RZ ;  /* 0x00000010b6b27819 */ /* 0x040fe200000006ff */
[C---:B------:R-:W-:Y:S01]  /*8080*/  FFMA R21, R157.reuse, R176, R21 ;  /* 0x000000b09d157223 */ /* 0x040fe20000000015 */
[----:B------:R-:W-:Y:S01]  /*8090*/  LOP3.LUT R179, R182, 0xffff0000, RZ, 0xc0, !PT ;  /* 0xffff0000b6b37812 */ /* 0x000fe200078ec0ff */
[----:B------:R-:W-:Y:S01]  /*80a0*/  FFMA R22, R157, R177, R22 ;  /* 0x000000b19d167223 */ /* 0x000fe20000000016 */
[----:B------:R-:W-:Y:S01]  /*80b0*/  LOP3.LUT R181, R183, 0xffff0000, RZ, 0xc0, !PT ;  /* 0xffff0000b7b57812 */ /* 0x000fe200078ec0ff */
[C---:B------:R-:W-:Y:S01]  /*80c0*/  FFMA R23, R157.reuse, R178, R23 ;  /* 0x000000b29d177223 */ /* 0x040fe20000000017 */
[----:B------:R-:W-:Y:S01]  /*80d0*/  F2FP.BF16.F32.PACK_AB R80, R20, R19 ;  /* 0x000000131450723e */ /* 0x000fe200000010ff */
[----:B------:R-:W-:Y:S01]  /*80e0*/  FFMA R152, R157, R179, R152 ;  /* 0x000000b39d987223 */ /* 0x000fe20000000098 */
[----:B------:R-:W-:Y:S01]  /*80f0*/  SHF.L.U32 R182, R185, 0x10, RZ ;  /* 0x00000010b9b67819 */ /* 0x000fe200000006ff */
[----:B------:R-:W-:Y:S01]  /*8100*/  FFMA R153, R157, R180, R153 ;  /* 0x000000b49d997223 */ /* 0x000fe20000000099 */
[----:B------:R-:W-:Y:S01]  /*8110*/  LOP3.LUT R183, R185, 0xffff0000, RZ, 0xc0, !PT ;  /* 0xffff0000b9b77812 */ /* 0x000fe200078ec0ff */
[----:B------:R-:W-:Y:S01]  /*8120*/  FFMA R154, R157, R181, R154 ;  /* 0x000000b59d9a7223 */ /* 0x000fe2000000009a */
        /* <DEDUP_REMOVED lines=9> */
[C---:B------:R-:W-:Y:S01]  /*81c0*/  FMUL R73, R155.reuse, R81 ;  /* 0x000000519b497220 */ /* 0x040fe20000400000 */
[----:B------:R-:W-:Y:S01]  /*81d0*/  F2FP.BF16.F32.PACK_AB R81, R22, R21 ;  /* 0x000000151651723e */ /* 0x000fe200000010ff */
[C---:B------:R-:W-:Y:S01]  /*81e0*/  FMUL R75, R155.reuse, R83 ;  /* 0x000000539b4b7220 */ /* 0x040fe20000400000 */
[----:B------:R-:W-:Y:S01]  /*81f0*/  F2FP.BF16.F32.PACK_AB R83, R154, R153 ;  /* 0x000000999a53723e */ /* 0x000fe200000010ff */
[----:B------:R-:W-:Y:S01]  /*8200*/  FMUL R74, R155, R82 ;  /* 0x000000529b4a7220 */ /* 0x000fe20000400000 */
[C---:B------:R-:W-:Y:S01]  /*8210*/  SHF.L.U32 R153, R248.reuse, 0x10, RZ ;  /* 0x00000010f8997819 */ /* 0x040fe200000006ff */
[C---:B------:R-:W-:Y:S01]  /*8220*/  FFMA R0, R157.reuse, R158, R0 ;  /* 0x0000009e9d007223 */ /* 0x040fe20000000000 */
[----:B------:R-:W-:Y:S01]  /*8230*/  LOP3.LUT R154, R248, 0xffff0000, RZ, 0xc0, !PT ;  /* 0xffff0000f89a7812 */ /* 0x000fe200078ec0ff */
[----:B------:R-:W-:Y:S01]  /*8240*/  FFMA R2, R157, R159, R2 ;  /* 0x0000009f9d027223 */ /* 0x000fe20000000002 */
[----:B------:R-:W-:Y:S01]  /*8250*/  SHF.L.U32 R248, R251, 0x10, RZ ;  /* 0x00000010fbf87819 */ /* 0x000fe200000006ff */
[----:B------:R-:W-:Y:S01]  /*8260*/  FFMA R3, R157, R182, R3 ;  /* 0x000000b69d037223 */ /* 0x000fe20000000003 */
[----:B------:R-:W-:Y:S01]  /*8270*/  F2FP.BF16.F32.PACK_AB R82, R152, R23 ;  /* 0x000000179852723e */ /* 0x000fe200000010ff */
        /* <DEDUP_REMOVED lines=8> */
[C---:B------:R-:W-:Y:S01]  /*8300*/  FMUL R18, R155.reuse, R63 ;  /* 0x0000003f9b127220 */ /* 0x040fe20000400000 */
        /* <DEDUP_REMOVED lines=18> */
[----:B------:R-:W-:Y:S01]  /*8430*/  SHF.L.U32 R240, R242, 0x10, RZ ;  /* 0x00000010f2f07819 */ /* 0x000fe200000006ff */
[C---:B------:R-:W-:Y:S01]  /*8440*/  FMUL R68, R155.reuse, R76 ;  /* 0x0000004c9b447220 */ /* 0x040fe20000400000 */
[C---:B------:R-:W-:Y:S01]  /*8450*/  FMUL R76, R155.reuse, R84 ;  /* 0x000000549b4c7220 */ /* 0x040fe20000400000 */
[C---:B------:R-:W-:Y:S01]  /*8460*/  FMUL R20, R155.reuse, R25 ;  /* 0x000000199b147220 */ /* 0x040fe20000400000 */
[C---:B------:R-:W-:Y:S01]  /*8470*/  FMUL R25, R155.reuse, R30 ;  /* 0x0000001e9b197220 */ /* 0x040fe20000400000 */
[C---:B------:R-:W-:Y:S01]  /*8480*/  FMUL R30, R155.reuse, R35 ;  /* 0x000000239b1e7220 */ /* 0x040fe20000400000 */
[C---:B------:R-:W-:Y:S01]  /*8490*/  FMUL R35, R155.reuse, R40 ;  /* 0x000000289b237220 */ /* 0x040fe20000400000 */
[C---:B------:R-:W-:Y:S01]  /*84a0*/  FMUL R40, R155.reuse, R45 ;  /* 0x0000002d9b287220 */ /* 0x040fe20000400000 */
[C---:B------:R-:W-:Y:S01]  /*84b0*/  FMUL R45, R155.reuse, R50 ;  /* 0x000000329b2d7220 */ /* 0x040fe20000400000 */
[----:B------:R-:W-:Y:S01]  /*84c0*/  FMUL R50, R155, R55 ;  /* 0x000000379b327220 */ /* 0x000fe20000400000 */
[----:B------:R-:W-:Y:S01]  /*84d0*/  F2FP.BF16.F32.PACK_AB R55, R2, R0 ;  /* 0x000000000237723e */ /* 0x000fe200000010ff */
[----:B------:R-:W-:Y:S01]  /*84e0*/  FFMA R4, R157, R183, R4 ;  /* 0x000000b79d047223 */ /* 0x000fe20000000004 */
[C---:B------:R-:W-:Y:S01]  /*84f0*/  FMUL R19, R155.reuse, R24 ;  /* 0x000000189b137220 */ /* 0x040fe20000400000 */
[C---:B------:R-:W-:Y:S01]  /*8500*/  FMUL R23, R155.reuse, R28 ;  /* 0x0000001c9b177220 */ /* 0x040fe20000400000 */
[C---:B------:R-:W-:Y:S01]  /*8510*/  FMUL R24, R155.reuse, R29 ;  /* 0x0000001d9b187220 */ /* 0x040fe20000400000 */
[C---:B------:R-:W-:Y:S01]  /*8520*/  FMUL R28, R155.reuse, R33 ;  /* 0x000000219b1c7220 */ /* 0x040fe20000400000 */
[C---:B------:R-:W-:Y:S01]  /*8530*/  FMUL R29, R155.reuse, R34 ;  /* 0x000000229b1d7220 */ /* 0x040fe20000400000 */
[----:B----4-:R1:W-:Y:S01]  /*8540*/  STS.128 [R224+0x10], R200 ;  /* 0x000010c8e0007388 */ /* 0x0103e20000000c00 */
[C---:B------:R-:W-:Y:S01]  /*8550*/  FMUL R33, R155.reuse, R38 ;  /* 0x000000269b217220 */ /* 0x040fe20000400000 */
[C---:B------:R-:W-:Y:S01]  /*8560*/  FMUL R34, R155.reuse, R39 ;  /* 0x000000279b227220 */ /* 0x040fe20000400000 */
[C---:B------:R-:W-:Y:S01]  /*8570*/  FMUL R21, R155.reuse, R26 ;  /* 0x0000001a9b157220 */ /* 0x040fe20000400000 */
[C---:B------:R-:W-:Y:S01]  /*8580*/  FMUL R38, R155.reuse, R43 ;  /* 0x0000002b9b267220 */ /* 0x040fe20000400000 */
[C---:B------:R-:W-:Y:S01]  /*8590*/  FMUL R39, R155.reuse, R44 ;  /* 0x0000002c9b277220 */ /* 0x040fe20000400000 */
[C---:B------:R-:W-:Y:S01]  /*85a0*/  FMUL R26, R155.reuse, R31 ;  /* 0x0000001f9b1a7220 */ /* 0x040fe20000400000 */
[C---:B------:R-:W-:Y:S01]  /*85b0*/  FMUL R43, R155.reuse, R48 ;  /* 0x000000309b2b7220 */ /* 0x040fe20000400000 */
[----:B------:R3:W-:Y:S01]  /*85c0*/  STS.128 [R225+0x20], R112 ;  /* 0x00002070e1007388 */ /* 0x0007e20000000c00 */
        /* <DEDUP_REMOVED lines=13> */
[C---:B------:R-:W-:Y:S01]  /*86a0*/  FFMA R5, R157.reuse, R184, R5 ;  /* 0x000000b89d057223 */ /* 0x040fe20000000005 */
[C---:B------:R-:W-:Y:S01]  /*86b0*/  FFMA R6, R157.reuse, R185, R6 ;  /* 0x000000b99d067223 */ /* 0x040fe20000000006 */
[C---:B------:R-:W-:Y:S01]  /*86c0*/  FFMA R7, R157.reuse, R186, R7 ;  /* 0x000000ba9d077223 */ /* 0x040fe20000000007 */
[C---:B------:R-:W-:Y:S01]  /*86d0*/  FFMA R8, R157.reuse, R187, R8 ;  /* 0x000000bb9d087223 */ /* 0x040fe20000000008 */
[C---:B------:R-:W-:Y:S01]  /*86e0*/  FFMA R88, R157.reuse, R160, R88 ;  /* 0x000000a09d587223 */ /* 0x040fe20000000058 */
[C---:B------:R-:W-:Y:S01]  /*86f0*/  FFMA R89, R157.reuse, R161, R89 ;  /* 0x000000a19d597223 */ /* 0x040fe20000000059 */
[C---:B------:R-:W-:Y:S01]  /*8700*/  FFMA R90, R157.reuse, R162, R90 ;  /* 0x000000a29d5a7223 */ /* 0x040fe2000000005a */
[C---:B------:R-:W-:Y:S01]  /*8710*/  FFMA R91, R157.reuse, R188, R91 ;  /* 0x000000bc9d5b7223 */ /* 0x040fe2000000005b */
[----:B------:R-:W-:Y:S01]  /*8720*/  FFMA R92, R157, R189, R92 ;  /* 0x000000bd9d5c7223 */ /* 0x000fe2000000005c */
[----:B-1----:R-:W-:Y:S01]  /*8730*/  SHF.L.U32 R200, R205, 0x10, RZ ;  /* 0x00000010cdc87819 */ /* 0x002fe200000006ff */
[----:B------:R-:W-:Y:S01]  /*8740*/  FFMA R93, R157, R190, R93 ;  /* 0x000000be9d5d7223 */ /* 0x000fe2000000005d */
[----:B------:R-:W-:Y:S01]  /*8750*/  F2FP.BF16.F32.PACK_AB R88, R89, R88 ;  /* 0x000000585958723e */ /* 0x000fe200000010ff */
[----:B------:R-:W-:Y:S01]  /*8760*/  FFMA R94, R157, R191, R94 ;  /* 0x000000bf9d5e7223 */ /* 0x000fe2000000005e */
[----:B------:R-:W-:Y:S01]  /*8770*/  F2FP.BF16.F32.PACK_AB R89, R91, R90 ;  /* 0x0000005a5b59723e */ /* 0x000fe200000010ff */
[----:B------:R-:W-:Y:S01]  /*8780*/  FFMA R95, R157, R192, R95 ;  /* 0x000000c09d5f7223 */ /* 0x000fe2000000005f */
[----:B------:R-:W-:Y:S01]  /*8790*/  F2FP.BF16.F32.PACK_AB R90, R93, R92 ;  /* 0x0000005c5d5a723e */ /* 0x000fe200000010ff */
[----:B------:R-:W-:Y:S01]  /*87a0*/  FFMA R96, R157, R163, R96 ;  /* 0x000000a39d607223 */ /* 0x000fe20000000060 */
[----:B---3--:R-:W-:Y:S01]  /*87b0*/  MOV R115, R224 ;  /* 0x000000e000737202 */ /* 0x008fe20000000f00 */
[----:B------:R-:W3:Y:S01]  /*87c0*/  LDL.LU R114, [R1+0x4] ;  /* 0x0000040001727983 */ /* 0x000ee20000300800 */
[----:B------:R-:W-:Y:S01]  /*87d0*/  F2FP.BF16.F32.PACK_AB R91, R95, R94 ;  /* 0x0000005e5f5b723e */ /* 0x000fe200000010ff */
[----:B------:R-:W-:Y:S01]  /*87e0*/  FFMA R97, R157, R164, R97 ;  /* 0x000000a49d617223 */ /* 0x000fe20000000061 */
[----:B------:R-:W-:Y:S01]  /*87f0*/  IADD3 R113, PT, PT, R115, -R116, RZ ;  /* 0x8000007473717210 */ /* 0x000fe20007ffe0ff */
[----:B------:R-:W4:Y:S01]  /*8800*/  LDL.LU R112, [R1+0x8] ;  /* 0x0000080001707983 */ /* 0x000f220000300800 */
[----:B------:R-:W-:Y:S01]  /*8810*/  MOV R2, R115 ;  /* 0x0000007300027202 */ /* 0x000fe20000000f00 */
[----:B------:R-:W-:Y:S01]  /*8820*/  FFMA R98, R157, R165, R98 ;  /* 0x000000a59d627223 */ /* 0x000fe20000000062 */
[----:B------:R-:W-:Y:S01]  /*8830*/  LOP3.LUT R201, R205, 0xffff0000, RZ, 0xc0, !PT ;  /* 0xffff0000cdc97812 */ /* 0x000fe200078ec0ff */
[----:B------:R1:W-:Y:S01]  /*8840*/  STS.128 [R113+0x30], R80 ;  /* 0x0000305071007388 */ /* 0x0003e20000000c00 */
[C---:B------:R-:W-:Y:S01]  /*8850*/  SHF.L.U32 R202, R206.reuse, 0x10, RZ ;  /* 0x00000010ceca7819 */ /* 0x040fe200000006ff */
[C---:B------:R-:W-:Y:S01]  /*8860*/  FFMA R99, R157.reuse, R193, R99 ;  /* 0x000000c19d637223 */ /* 0x040fe20000000063 */
[----:B------:R-:W-:Y:S01]  /*8870*/  LOP3.LUT R203, R206, 0xffff0000, RZ, 0xc0, !PT ;  /* 0xffff0000cecb7812 */ /* 0x000fe200078ec0ff */
[----:B------:R-:W-:Y:S01]  /*8880*/  FFMA R100, R157, R194, R100 ;  /* 0x000000c29d647223 */ /* 0x000fe20000000064 */
[----:B------:R-:W-:Y:S01]  /*8890*/  LOP3.LUT R205, R207, 0xffff0000, RZ, 0xc0, !PT ;  /* 0xffff0000cfcd7812 */ /* 0x000fe200078ec0ff */
[----:B------:R-:W-:Y:S01]  /*88a0*/  FFMA R101, R157, R195, R101 ;  /* 0x000000c39d657223 */ /* 0x000fe20000000065 */
[----:B------:R-:W-:Y:S01]  /*88b0*/  F2FP.BF16.F32.PACK_AB R96, R97, R96 ;  /* 0x000000606160723e */ /* 0x000fe200000010ff */
[----:B------:R-:W5:Y:S01]  /*88c0*/  LDL.LU R85, [R1+0xc] ;  /* 0x00000c0001557983 */ /* 0x000f620000300800 */
[----:B------:R-:W-:Y:S01]  /*88d0*/  F2FP.BF16.F32.PACK_AB R97, R99, R98 ;  /* 0x000000626361723e */ /* 0x000fe200000010ff */
[----:B------:R-:W-:Y:S01]  /*88e0*/  FFMA R102, R157, R196, R102 ;  /* 0x000000c49d667223 */ /* 0x000fe20000000066 */
[----:B------:R-:W-:Y:S01]  /*88f0*/  F2FP.BF16.F32.PACK_AB R98, R101, R100 ;  /* 0x000000646562723e */ /* 0x000fe200000010ff */
[----:B------:R-:W5:Y:S01]  /*8900*/  LDL.LU R119, [R1+0x10] ;  /* 0x0000100001777983 */ /* 0x000f620000300800 */
[----:B------:R-:W-:Y:S01]  /*8910*/  SHF.L.U32 R206, R209, 0x10, RZ ;  /* 0x00000010d1ce7819 */ /* 0x000fe200000006ff */
[----:B------:R-:W-:Y:S01]  /*8920*/  FFMA R103, R157, R197, R103 ;  /* 0x000000c59d677223 */ /* 0x000fe20000000067 */
[----:B------:R-:W-:Y:S01]  /*8930*/  LOP3.LUT R207, R209, 0xffff0000, RZ, 0xc0, !PT ;  /* 0xffff0000d1cf7812 */ /* 0x000fe200078ec0ff */
[----:B------:R-:W5:Y:S01]  /*8940*/  LDL.LU R117, [R1+0x14] ;  /* 0x0000140001757983 */ /* 0x000f620000300800 */
[----:B------:R-:W-:Y:S01]  /*8950*/  LOP3.LUT R209, R210, 0xffff0000, RZ, 0xc0, !PT ;  /* 0xffff0000d2d17812 */ /* 0x000fe200078ec0ff */
        /* <DEDUP_REMOVED lines=14> */
[----:B-1----:R-:W5:Y:S01]  /*8a40*/  LDL.LU R81, [R1+0x24] ;  /* 0x0000240001517983 */ /* 0x002f620000300800 */
[----:B------:R-:W-:Y:S01]  /*8a50*/  SHF.L.U32 R230, R234, 0x10, RZ ;  /* 0x00000010eae67819 */ /* 0x000fe200000006ff */
[----:B------:R-:W-:Y:S01]  /*8a60*/  FFMA R108, R157, R202, R108 ;  /* 0x000000ca9d6c7223 */ /* 0x000fe2000000006c */
[----:B------:R-:W-:Y:S01]  /*8a70*/  F2FP.BF16.F32.PACK_AB R105, R107, R106 ;  /* 0x0000006a6b69723e */ /* 0x000fe200000010ff */
[----:B------:R-:W5:Y:S01]  /*8a80*/  LDL.LU R80, [R1+0x28] ;  /* 0x0000280001507983 */ /* 0x000f620000300800 */
[----:B------:R-:W-:Y:S01]  /*8a90*/  LOP3.LUT R233, R235, 0xffff0000, RZ, 0xc0, !PT ;  /* 0xffff0000ebe97812 */ /* 0x000fe200078ec0ff */
[----:B------:R-:W-:Y:S01]  /*8aa0*/  FFMA R109, R157, R203, R109 ;  /* 0x000000cb9d6d7223 */ /* 0x000fe2000000006d */
[----:B------:R-:W-:Y:S01]  /*8ab0*/  LOP3.LUT R234, R237, 0xffff0000, RZ, 0xc0, !PT ;  /* 0xffff0000edea7812 */ /* 0x000fe200078ec0ff */
[C---:B------:R-:W-:Y:S01]  /*8ac0*/  FFMA R110, R157.reuse, R204, R110 ;  /* 0x000000cc9d6e7223 */ /* 0x040fe2000000006e */
[----:B------:R-:W-:Y:S01]  /*8ad0*/  SHF.L.U32 R235, R238, 0x10, RZ ;  /* 0x00000010eeeb7819 */ /* 0x000fe200000006ff */
[----:B------:R-:W-:Y:S01]  /*8ae0*/  FFMA R111, R157, R205, R111 ;  /* 0x000000cd9d6f7223 */ /* 0x000fe2000000006f */
[----:B------:R-:W-:Y:S01]  /*8af0*/  F2FP.BF16.F32.PACK_AB R106, R109, R108 ;  /* 0x0000006c6d6a723e */ /* 0x000fe200000010ff */
[----:B------:R-:W-:Y:S01]  /*8b00*/  FFMA R10, R157, R166, R10 ;  /* 0x000000a69d0a7223 */ /* 0x000fe2000000000a */
[----:B------:R-:W-:Y:S01]  /*8b10*/  SHF.L.U32 R237, R239, 0x10, RZ ;  /* 0x00000010efed7819 */ /* 0x000fe200000006ff */
[----:B------:R-:W-:Y:S01]  /*8b20*/  FFMA R11, R157, R167, R11 ;  /* 0x000000a79d0b7223 */ /* 0x000fe2000000000b */
[----:B------:R-:W-:Y:S01]  /*8b30*/  F2FP.BF16.F32.PACK_AB R107, R111, R110 ;  /* 0x0000006e6f6b723e */ /* 0x000fe200000010ff */
[----:B------:R-:W-:Y:S01]  /*8b40*/  FFMA R12, R157, R206, R12 ;  /* 0x000000ce9d0c7223 */ /* 0x000fe2000000000c */
[----:B------:R-:W-:Y:S01]  /*8b50*/  LOP3.LUT R238, R239, 0xffff0000, RZ, 0xc0, !PT ;  /* 0xffff0000efee7812 */ /* 0x000fe200078ec0ff */
[----:B------:R-:W-:Y:S01]  /*8b60*/  FFMA R13, R157, R207, R13 ;  /* 0x000000cf9d0d7223 */ /* 0x000fe2000000000d */
[----:B------:R-:W-:Y:S01]  /*8b70*/  LOP3.LUT R239, R241, 0xffff0000, RZ, 0xc0, !PT ;  /* 0xffff0000f1ef7812 */ /* 0x000fe200078ec0ff */
[C---:B------:R-:W-:Y:S01]  /*8b80*/  FFMA R14, R157.reuse, R208, R14 ;  /* 0x000000d09d0e7223 */ /* 0x040fe2000000000e */
[----:B------:R-:W-:Y:S01]  /*8b90*/  LOP3.LUT R241, R242, 0xffff0000, RZ, 0xc0, !PT ;  /* 0xffff0000f2f17812 */ /* 0x000fe200078ec0ff */
[----:B------:R-:W-:Y:S01]  /*8ba0*/  FFMA R15, R157, R209, R15 ;  /* 0x000000d19d0f7223 */ /* 0x000fe2000000000f */
[----:B------:R-:W-:Y:S01]  /*8bb0*/  SHF.L.U32 R242, R243, 0x10, RZ ;  /* 0x00000010f3f27819 */ /* 0x000fe200000006ff */
[----:B------:R-:W-:Y:S01]  /*8bc0*/  FFMA R17, R157, R210, R17 ;  /* 0x000000d29d117223 */ /* 0x000fe20000000011 */
[----:B------:R-:W-:Y:S01]  /*8bd0*/  LOP3.LUT R243, R243, 0xffff0000, RZ, 0xc0, !PT ;  /* 0xffff0000f3f37812 */ /* 0x000fe200078ec0ff */
[C---:B------:R-:W-:Y:S01]  /*8be0*/  FFMA R18, R157.reuse, R211, R18 ;  /* 0x000000d39d127223 */ /* 0x040fe20000000012 */
[C---:B------:R-:W-:Y:S01]  /*8bf0*/  FFMA R56, R157.reuse, R168, R56 ;  /* 0x000000a89d387223 */ /* 0x040fe20000000038 */
[C---:B------:R-:W-:Y:S01]  /*8c00*/  FFMA R57, R157.reuse, R169, R57 ;  /* 0x000000a99d397223 */ /* 0x040fe20000000039 */
[C---:B------:R-:W-:Y:S01]  /*8c10*/  FFMA R58, R157.reuse, R170, R58 ;  /* 0x000000aa9d3a7223 */ /* 0x040fe2000000003a */
[C---:B------:R-:W-:Y:S01]  /*8c20*/  FFMA R59, R157.reuse, R212, R59 ;  /* 0x000000d49d3b7223 */ /* 0x040fe2000000003b */
[C---:B------:R-:W-:Y:S01]  /*8c30*/  FFMA R60, R157.reuse, R213, R60 ;  /* 0x000000d59d3c7223 */ /* 0x040fe2000000003c */
[----:B------:R-:W-:Y:S01]  /*8c40*/  FFMA R61, R157, R214, R61 ;  /* 0x000000d69d3d7223 */ /* 0x000fe2000000003d */
[----:B------:R-:W-:Y:S01]  /*8c50*/  F2FP.BF16.F32.PACK_AB R56, R57, R56 ;  /* 0x000000383938723e */ /* 0x000fe200000010ff */
[----:B------:R-:W-:Y:S01]  /*8c60*/  FFMA R62, R157, R215, R62 ;  /* 0x000000d79d3e7223 */ /* 0x000fe2000000003e */
[----:B------:R-:W-:Y:S01]  /*8c70*/  F2FP.BF16.F32.PACK_AB R57, R59, R58 ;  /* 0x0000003a3b39723e */ /* 0x000fe200000010ff */
[----:B------:R-:W-:Y:S01]  /*8c80*/  FFMA R63, R157, R216, R63 ;  /* 0x000000d89d3f7223 */ /* 0x000fe2000000003f */
[----:B------:R-:W-:Y:S01]  /*8c90*/  F2FP.BF16.F32.PACK_AB R58, R61, R60 ;  /* 0x0000003c3d3a723e */ /* 0x000fe200000010ff */
[C---:B------:R-:W-:Y:S01]  /*8ca0*/  FFMA R64, R157.reuse, R171, R64 ;  /* 0x000000ab9d407223 */ /* 0x040fe20000000040 */
[C---:B------:R-:W-:Y:S01]  /*8cb0*/  FFMA R65, R157.reuse, R172, R65 ;  /* 0x000000ac9d417223 */ /* 0x040fe20000000041 */
[----:B------:R-:W-:Y:S01]  /*8cc0*/  FFMA R66, R157, R173, R66 ;  /* 0x000000ad9d427223 */ /* 0x000fe20000000042 */
[----:B------:R-:W-:Y:S01]  /*8cd0*/  F2FP.BF16.F32.PACK_AB R59, R63, R62 ;  /* 0x0000003e3f3b723e */ /* 0x000fe200000010ff */
        /* <DEDUP_REMOVED lines=25> */
[C---:B------:R-:W-:Y:S01]  /*8e70*/  FFMA R23, R157.reuse, R230, R23 ;  /* 0x000000e69d177223 */ /* 0x040fe20000000017 */
[C---:B--2---:R-:W-:Y:S01]  /*8e80*/  SHF.L.U32 R158, R118.reuse, 0x10, RZ ;  /* 0x00000010769e7819 */ /* 0x044fe200000006ff */
[C---:B------:R-:W-:Y:S01]  /*8e90*/  FFMA R24, R157.reuse, R231, R24 ;  /* 0x000000e79d187223 */ /* 0x040fe20000000018 */
[----:B------:R-:W-:Y:S01]  /*8ea0*/  LOP3.LUT R159, R118, 0xffff0000, RZ, 0xc0, !PT ;  /* 0xffff0000769f7812 */ /* 0x000fe200078ec0ff */
[C---:B------:R-:W-:Y:S01]  /*8eb0*/  FFMA R25, R157.reuse, R232, R25 ;  /* 0x000000e89d197223 */ /* 0x040fe20000000019 */
[----:B------:R-:W-:Y:S01]  /*8ec0*/  F2FP.BF16.F32.PACK_AB R21, R22, R21 ;  /* 0x000000151615723e */ /* 0x000fe200000010ff */
[C---:B------:R-:W-:Y:S01]  /*8ed0*/  FFMA R26, R157.reuse, R233, R26 ;  /* 0x000000e99d1a7223 */ /* 0x040fe2000000001a */
[----:B------:R-:W-:Y:S01]  /*8ee0*/  F2FP.BF16.F32.PACK_AB R22, R24, R23 ;  /* 0x000000171816723e */ /* 0x000fe200000010ff */
[C---:B------:R-:W-:Y:S01]  /*8ef0*/  FFMA R27, R157.reuse, R177, R27 ;  /* 0x000000b19d1b7223 */ /* 0x040fe2000000001b */
[----:B------:R-:W-:Y:S01]  /*8f00*/  F2FP.BF16.F32.PACK_AB R20, R20, R19 ;  /* 0x000000131414723e */ /* 0x000fe200000010ff */
[C---:B------:R-:W-:Y:S01]  /*8f10*/  FFMA R28, R157.reuse, R178, R28 ;  /* 0x000000b29d1c7223 */ /* 0x040fe2000000001c */
[----:B------:R-:W-:Y:S01]  /*8f20*/  F2FP.BF16.F32.PACK_AB R23, R26, R25 ;  /* 0x000000191a17723e */ /* 0x000fe200000010ff */
[C---:B------:R-:W-:Y:S01]  /*8f30*/  FFMA R29, R157.reuse, R179, R29 ;  /* 0x000000b39d1d7223 */ /* 0x040fe2000000001d */
[C---:B------:R-:W-:Y:S01]  /*8f40*/  FFMA R30, R157.reuse, R234, R30 ;  /* 0x000000ea9d1e7223 */ /* 0x040fe2000000001e */
[C---:B------:R-:W-:Y:S01]  /*8f50*/  FFMA R31, R157.reuse, R235, R31 ;  /* 0x000000eb9d1f7223 */ /* 0x040fe2000000001f */
[----:B------:R-:W-:Y:S01]  /*8f60*/  F2FP.BF16.F32.PACK_AB R28, R28, R27 ;  /* 0x0000001b1c1c723e */ /* 0x000fe200000010ff */
        /* <DEDUP_REMOVED lines=27> */
[----:B------:R-:W-:Y:S01]  /*9120*/  FFMA R50, R157, R249, R50 ;  /* 0x000000f99d327223 */ /* 0x000fe20000000032 */
[----:B------:R-:W-:Y:S01]  /*9130*/  UIADD3 UR7, UPT, UPT, UR45, 0x1, URZ ;  /* 0x000000012d077890 */ /* 0x000fe2000fffe0ff */
[----:B------:R-:W-:Y:S03]  /*9140*/  F2FP.BF16.F32.PACK_AB R46, R48, R47 ;  /* 0x0000002f302e723e */ /* 0x000fe600000010ff */
[----:B------:R-:W-:Y:S02]  /*9150*/  F2FP.BF16.F32.PACK_AB R47, R50, R49 ;  /* 0x00000031322f723e */ /* 0x000fe400000010ff */
[C---:B---3--:R-:W-:Y:S02]  /*9160*/  SHF.L.U32 R182, R114.reuse, 0x10, RZ ;  /* 0x0000001072b67819 */ /* 0x048fe400000006ff */
[----:B------:R-:W-:Y:S02]  /*9170*/  LOP3.LUT R250, R114, 0xffff0000, RZ, 0xc0, !PT ;  /* 0xffff000072fa7812 */ /* 0x000fe400078ec0ff */
[C---:B----4-:R-:W-:Y:S02]  /*9180*/  SHF.L.U32 R251, R112.reuse, 0x10, RZ ;  /* 0x0000001070fb7819 */ /* 0x050fe400000006ff */
[----:B------:R-:W-:Y:S02]  /*9190*/  LOP3.LUT R252, R112, 0xffff0000, RZ, 0xc0, !PT ;  /* 0xffff000070fc7812 */ /* 0x000fe400078ec0ff */
[----:B------:R-:W2:Y:S04]  /*91a0*/  LDL.LU R112, [R1+0x2c] ;  /* 0x00002c0001707983 */ /* 0x000ea80000300800 */
[----:B------:R-:W3:Y:S01]  /*91b0*/  LDL.LU R116, [R1+0x30] ;  /* 0x0000300001747983 */ /* 0x000ee20000300800 */
[C---:B-----5:R-:W-:Y:S03]  /*91c0*/  SHF.L.U32 R118, R85.reuse, 0x10, RZ ;  /* 0x0000001055767819 */ /* 0x060fe600000006ff */
[----:B------:R-:W4:Y:S01]  /*91d0*/  LDL.LU R115, [R1+0x34] ;  /* 0x0000340001737983 */ /* 0x000f220000300800 */
[----:B------:R-:W-:Y:S02]  /*91e0*/  LOP3.LUT R85, R85, 0xffff0000, RZ, 0xc0, !PT ;  /* 0xffff000055557812 */ /* 0x000fe400078ec0ff */
[C---:B------:R-:W-:Y:S01]  /*91f0*/  SHF.L.U32 R183, R119.reuse, 0x10, RZ ;  /* 0x0000001077b77819 */ /* 0x040fe200000006ff */
[----:B------:R-:W5:Y:S01]  /*9200*/  LDL.LU R114, [R1+0x38] ;  /* 0x0000380001727983 */ /* 0x000f620000300800 */
[----:B------:R-:W-:Y:S02]  /*9210*/  LOP3.LUT R184, R119, 0xffff0000, RZ, 0xc0, !PT ;  /* 0xffff000077b87812 */ /* 0x000fe400078ec0ff */
[C---:B------:R-:W-:Y:S01]  /*9220*/  SHF.L.U32 R185, R117.reuse, 0x10, RZ ;  /* 0x0000001075b97819 */ /* 0x040fe200000006ff */
[----:B------:R-:W4:Y:S01]  /*9230*/  LDL.LU R0, [R1+0x3c] ;  /* 0x00003c0001007983 */ /* 0x000f220000300800 */
[----:B------:R-:W-:Y:S02]  /*9240*/  LOP3.LUT R117, R117, 0xffff0000, RZ, 0xc0, !PT ;  /* 0xffff000075757812 */ /* 0x000fe400078ec0ff */
[----:B------:R-:W-:Y:S02]  /*9250*/  F2FP.BF16.F32.PACK_AB R119, R8, R7 ;  /* 0x000000070877723e */ /* 0x000fe400000010ff */
[----:B------:R-:W-:Y:S02]  /*9260*/  MOV R7, R118 ;  /* 0x0000007600077202 */ /* 0x000fe40000000f00 */
[C---:B------:R-:W-:Y:S02]  /*9270*/  SHF.L.U32 R53, R86.reuse, 0x10, RZ ;  /* 0x0000001056357819 */ /* 0x040fe400000006ff */
[----:B------:R-:W-:Y:S02]  /*9280*/  LOP3.LUT R54, R86, 0xffff0000, RZ, 0xc0, !PT ;  /* 0xffff000056367812 */ /* 0x000fe400078ec0ff */
[----:B------:R-:W-:Y:S01]  /*9290*/  F2FP.BF16.F32.PACK_AB R86, R6, R5 ;  /* 0x000000050656723e */ /* 0x000fe200000010ff */
[C---:B------:R-:W-:Y:S01]  /*92a0*/  FMUL R6, R155.reuse, R125 ;  /* 0x0000007d9b067220 */ /* 0x040fe20000400000 */
[----:B------:R-:W-:Y:S01]  /*92b0*/  MOV R8, R117 ;  /* 0x0000007500087202 */ /* 0x000fe20000000f00 */
[----:B------:R-:W-:Y:S01]  /*92c0*/  FMUL R5, R155, R124 ;  /* 0x0000007c9b057220 */ /* 0x000fe20000400000 */
[----:B------:R-:W-:Y:S02]  /*92d0*/  SHF.L.U32 R51, R87, 0x10, RZ ;  /* 0x0000001057337819 */ /* 0x000fe400000006ff */
[----:B------:R-:W-:Y:S01]  /*92e0*/  MOV R124, R7 ;  /* 0x00000007007c7202 */ /* 0x000fe20000000f00 */
[----:B------:R-:W-:Y:S01]  /*92f0*/  FMUL R7, R155, R126 ;  /* 0x0000007e9b077220 */ /* 0x000fe20000400000 */
[----:B------:R-:W-:Y:S02]  /*9300*/  LOP3.LUT R52, R87, 0xffff0000, RZ, 0xc0, !PT ;  /* 0xffff000057347812 */ /* 0x000fe400078ec0ff */
[----:B------:R-:W-:Y:S01]  /*9310*/  MOV R126, R8 ;  /* 0x00000008007e7202 */ /* 0x000fe20000000f00 */
[C---:B------:R-:W-:Y:S01]  /*9320*/  FMUL R8, R155.reuse, R127 ;  /* 0x0000007f9b087220 */ /* 0x040fe20000400000 */
[C---:B------:R-:W-:Y:S02]  /*9330*/  SHF.L.U32 R186, R84.reuse, 0x10, RZ ;  /* 0x0000001054ba7819 */ /* 0x040fe400000006ff */
[----:B------:R-:W-:Y:S02]  /*9340*/  LOP3.LUT R187, R84, 0xffff0000, RZ, 0xc0, !PT ;  /* 0xffff000054bb7812 */ /* 0x000fe400078ec0ff */
[----:B------:R-:W-:Y:S01]  /*9350*/  MOV R127, R51 ;  /* 0x00000033007f7202 */ /* 0x000fe20000000f00 */
[----:B------:R-:W-:Y:S01]  /*9360*/  FMUL R51, R155, R128 ;  /* 0x000000809b337220 */ /* 0x000fe20000400000 */
[C---:B------:R-:W-:Y:S02]  /*9370*/  SHF.L.U32 R84, R81.reuse, 0x10, RZ ;  /* 0x0000001051547819 */ /* 0x040fe400000006ff */
[----:B------:R-:W-:Y:S02]  /*9380*/  LOP3.LUT R83, R81, 0xffff0000, RZ, 0xc0, !PT ;  /* 0xffff000051537812 */ /* 0x000fe400078ec0ff */
[C---:B------:R-:W-:Y:S02]  /*9390*/  SHF.L.U32 R82, R80.reuse, 0x10, RZ ;  /* 0x0000001050527819 */ /* 0x040fe400000006ff */
[----:B------:R-:W-:Y:S02]  /*93a0*/  LOP3.LUT R81, R80, 0xffff0000, RZ, 0xc0, !PT ;  /* 0xffff000050517812 */ /* 0x000fe400078ec0ff */
[----:B------:R-:W-:Y:S01]  /*93b0*/  MOV R128, R52 ;  /* 0x0000003400807202 */ /* 0x000fe20000000f00 */
[C---:B------:R-:W-:Y:S01]  /*93c0*/  FMUL R52, R155.reuse, R129 ;  /* 0x000000819b347220 */ /* 0x040fe20000400000 */
[----:B------:R-:W-:Y:S01]  /*93d0*/  MOV R129, R53 ;  /* 0x0000003500817202 */ /* 0x000fe20000000f00 */
[C---:B------:R-:W-:Y:S01]  /*93e0*/  FMUL R53, R155.reuse, R130 ;  /* 0x000000829b357220 */ /* 0x040fe20000400000 */
[----:B------:R-:W-:Y:S01]  /*93f0*/  F2FP.BF16.F32.PACK_AB R87, R4, R3 ;  /* 0x000000030457723e */ /* 0x000fe200000010ff */
[C---:B------:R-:W-:Y:S01]  /*9400*/  FMUL R3, R155.reuse, R122 ;  /* 0x0000007a9b037220 */ /* 0x040fe20000400000 */
[----:B------:R-:W-:Y:S01]  /*9410*/  MOV R130, R54 ;  /* 0x0000003600827202 */ /* 0x000fe20000000f00 */
[C---:B------:R-:W-:Y:S01]  /*9420*/  FMUL R54, R155.reuse, R131 ;  /* 0x000000839b367220 */ /* 0x040fe20000400000 */
[----:B------:R-:W-:Y:S01]  /*9430*/  MOV R122, R55 ;  /* 0x00000037007a7202 */ /* 0x000fe20000000f00 */
[C---:B------:R-:W-:Y:S01]  /*9440*/  FMUL R55, R155.reuse, R132 ;  /* 0x000000849b377220 */ /* 0x040fe20000400000 */
[C---:B------:R-:W-:Y:S01]  /*9450*/  FMUL R4, R155.reuse, R123 ;  /* 0x0000007b9b047220 */ /* 0x040fe20000400000 */
[----:B------:R-:W-:Y:S01]  /*9460*/  MOV R123, R113 ;  /* 0x00000071007b7202 */ /* 0x000fe20000000f00 */
[C---:B------:R-:W-:Y:S01]  /*9470*/  FMUL R113, R155.reuse, R142 ;  /* 0x0000008e9b717220 */ /* 0x040fe20000400000 */
[C---:B--2---:R-:W-:Y:S02]  /*9480*/  SHF.L.U32 R80, R112.reuse, 0x10, RZ ;  /* 0x0000001070507819 */ /* 0x044fe400000006ff */
[----:B------:R-:W-:Y:S02]  /*9490*/  LOP3.LUT R112, R112, 0xffff0000, RZ, 0xc0, !PT ;  /* 0xffff000070707812 */ /* 0x000fe400078ec0ff */
[C---:B---3--:R-:W-:Y:S02]  /*94a0*/  SHF.L.U32 R160, R116.reuse, 0x10, RZ ;  /* 0x0000001074a07819 */ /* 0x048fe400000006ff */
[----:B------:R-:W-:Y:S02]  /*94b0*/  LOP3.LUT R161, R116, 0xffff0000, RZ, 0xc0, !PT ;  /* 0xffff000074a17812 */ /* 0x000fe400078ec0ff */
[----:B------:R-:W-:Y:S01]  /*94c0*/  MOV R131, R112 ;  /* 0x0000007000837202 */ /* 0x000fe20000000f00 */
[C---:B------:R-:W-:Y:S01]  /*94d0*/  FMUL R112, R155.reuse, R141 ;  /* 0x0000008d9b707220 */ /* 0x040fe20000400000 */
[----:B------:R-:W-:Y:S01]  /*94e0*/  MOV R132, R80 ;  /* 0x0000005000847202 */ /* 0x000fe20000000f00 */
[C---:B------:R-:W-:Y:S01]  /*94f0*/  FMUL R80, R155.reuse, R133 ;  /* 0x000000859b507220 */ /* 0x040fe20000400000 */
[----:B------:R-:W-:Y:S02]  /*9500*/  MOV R141, R126 ;  /* 0x0000007e008d7202 */ /* 0x000fe40000000f00 */
[C---:B-----5:R-:W-:Y:S02]  /*9510*/  SHF.L.U32 R116, R114.reuse, 0x10, RZ ;  /* 0x0000001072747819 */ /* 0x060fe400000006ff */
[----:B------:R-:W-:Y:S02]  /*9520*/  LOP3.LUT R117, R114, 0xffff0000, RZ, 0xc0, !PT ;  /* 0xffff000072757812 */ /* 0x000fe400078ec0ff */
[C---:B----4-:R-:W-:Y:S02]  /*9530*/  LOP3.LUT R114, R0.reuse, 0xffff0000, RZ, 0xc0, !PT ;  /* 0xffff000000727812 */ /* 0x050fe400078ec0ff */
[----:B------:R-:W-:Y:S01]  /*9540*/  MOV R133, R81 ;  /* 0x0000005100857202 */ /* 0x000fe20000000f00 */
[C---:B------:R-:W-:Y:S01]  /*9550*/  FMUL R81, R155.reuse, R134 ;  /* 0x000000869b517220 */ /* 0x040fe20000400000 */
[----:B------:R-:W-:Y:S01]  /*9560*/  MOV R126, R114 ;  /* 0x00000072007e7202 */ /* 0x000fe20000000f00 */
[C---:B------:R-:W-:Y:S01]  /*9570*/  FMUL R114, R155.reuse, R143 ;  /* 0x0000008f9b727220 */ /* 0x040fe20000400000 */
[----:B------:R-:W-:Y:S01]  /*9580*/  MOV R134, R82 ;  /* 0x0000005200867202 */ /* 0x000fe20000000f00 */
[C---:B------:R-:W-:Y:S01]  /*9590*/  FMUL R82, R155.reuse, R135 ;  /* 0x000000879b527220 */ /* 0x040fe20000400000 */
[----:B------:R-:W-:Y:S02]  /*95a0*/  MOV R143, R124 ;  /* 0x0000007c008f7202 */ /* 0x000fe40000000f00 */
[----:B------:R-:W1:Y:S01]  /*95b0*/  S2R R124, SR_TID.X ;  /* 0x00000000007c7919 */ /* 0x000e620000002100 */
[----:B------:R-:W-:Y:S01]  /*95c0*/  SHF.L.U32 R118, R0, 0x10, RZ ;  /* 0x0000001000767819 */ /* 0x000fe200000006ff */
[C---:B------:R-:W-:Y:S01]  /*95d0*/  FMUL R0, R155.reuse, R120 ;  /* 0x000000789b007220 */ /* 0x040fe20000400000 */
[----:B------:R-:W-:Y:S01]  /*95e0*/  MOV R135, R83 ;  /* 0x0000005300877202 */ /* 0x000fe20000000f00 */
[C---:B------:R-:W-:Y:S01]  /*95f0*/  FMUL R83, R155.reuse, R136 ;  /* 0x000000889b537220 */ /* 0x040fe20000400000 */
[----:B------:R-:W-:Y:S01]  /*9600*/  MOV R120, R2 ;  /* 0x0000000200787202 */ /* 0x000fe20000000f00 */
[C---:B------:R-:W-:Y:S01]  /*9610*/  FMUL R2, R155.reuse, R121 ;  /* 0x000000799b027220 */ /* 0x040fe20000400000 */
[----:B------:R-:W-:Y:S01]  /*9620*/  MOV R136, R84 ;  /* 0x0000005400887202 */ /* 0x000fe20000000f00 */
[C---:B------:R-:W-:Y:S01]  /*9630*/  FMUL R84, R155.reuse, R137 ;  /* 0x000000899b547220 */ /* 0x040fe20000400000 */
[----:B------:R-:W-:Y:S01]  /*9640*/  MOV R137, R85 ;  /* 0x0000005500897202 */ /* 0x000fe20000000f00 */
[----:B------:R-:W-:Y:S01]  /*9650*/  FMUL R85, R155, R138 ;  /* 0x0000008a9b557220 */ /* 0x000fe20000400000 */
[----:B------:R-:W-:Y:S01]  /*9660*/  SHF.L.U32 R162, R115, 0x10, RZ ;  /* 0x0000001073a27819 */ /* 0x000fe200000006ff */
[C---:B------:R-:W-:Y:S01]  /*9670*/  FFMA R0, R157.reuse, R158, R0 ;  /* 0x0000009e9d007223 */ /* 0x040fe20000000000 */
[----:B------:R-:W-:Y:S01]  /*9680*/  MOV R125, R120 ;  /* 0x00000078007d7202 */ /* 0x000fe20000000f00 */
[----:B------:R-:W-:Y:S01]  /*9690*/  FFMA R2, R157, R159, R2 ;  /* 0x0000009f9d027223 */ /* 0x000fe20000000002 */
[----:B------:R-:W-:Y:S01]  /*96a0*/  LOP3.LUT R115, R115, 0xffff0000, RZ, 0xc0, !PT ;  /* 0xffff000073737812 */ /* 0x000fe200078ec0ff */
[----:B------:R-:W-:Y:S01]  /*96b0*/  FFMA R3, R157, R182, R3 ;  /* 0x000000b69d037223 */ /* 0x000fe20000000003 */
[----:B------:R-:W-:Y:S01]  /*96c0*/  MOV R121, R87 ;  /* 0x0000005700797202 */ /* 0x000fe20000000f00 */
[C---:B------:R-:W-:Y:S01]  /*96d0*/  FMUL R87, R155.reuse, R140 ;  /* 0x0000008c9b577220 */ /* 0x040fe20000400000 */
[----:B------:R-:W-:Y:S01]  /*96e0*/  MOV R120, R86 ;  /* 0x0000005600787202 */ /* 0x000fe20000000f00 */
[----:B------:R-:W-:Y:S01]  /*96f0*/  FMUL R86, R155, R139 ;  /* 0x0000008b9b567220 */ /* 0x000fe20000400000 */
[----:B------:R-:W-:Y:S01]  /*9700*/  MOV R142, R137 ;  /* 0x00000089008e7202 */ /* 0x000fe20000000f00 */
[C---:B------:R-:W-:Y:S01]  /*9710*/  FFMA R4, R157.reuse, R250, R4 ;  /* 0x000000fa9d047223 */ /* 0x040fe20000000004 */
[----:B------:R-:W-:Y:S01]  /*9720*/  MOV R137, R130 ;  /* 0x0000008200897202 */ /* 0x000fe20000000f00 */
[C---:B------:R-:W-:Y:S01]  /*9730*/  FFMA R5, R157.reuse, R251, R5 ;  /* 0x000000fb9d057223 */ /* 0x040fe20000000005 */
[----:B------:R-:W-:Y:S01]  /*9740*/  MOV R138, R129 ;  /* 0x00000081008a7202 */ /* 0x000fe20000000f00 */
[C---:B------:R-:W-:Y:S01]  /*9750*/  FFMA R6, R157.reuse, R252, R6 ;  /* 0x000000fc9d067223 */ /* 0x040fe20000000006 */
[----:B------:R-:W-:Y:S01]  /*9760*/  MOV R139, R128 ;  /* 0x00000080008b7202 */ /* 0x000fe20000000f00 */
[C---:B------:R-:W-:Y:S01]  /*9770*/  FFMA R7, R157.reuse, R143, R7 ;  /* 0x0000008f9d077223 */ /* 0x040fe20000000007 */
[----:B------:R-:W-:Y:S01]  /*9780*/  MOV R140, R127 ;  /* 0x0000007f008c7202 */ /* 0x000fe20000000f00 */
[----:B------:R-:W-:Y:S01]  /*9790*/  FFMA R8, R157, R142, R8 ;  /* 0x0000008e9d087223 */ /* 0x000fe20000000008 */
        /* <DEDUP_REMOVED lines=16> */
[----:B------:R-:W-:Y:S01]  /*98a0*/  F2FP.BF16.F32.PACK_AB R52, R52, R51 ;  /* 0x000000333434723e */ /* 0x000fe200000010ff */
[C---:B------:R-:W-:Y:S01]  /*98b0*/  FFMA R55, R157.reuse, R140, R55 ;  /* 0x0000008c9d377223 */ /* 0x040fe20000000037 */
[C---:B------:R-:W-:Y:S01]  /*98c0*/  FFMA R80, R157.reuse, R139, R80 ;  /* 0x0000008b9d507223 */ /* 0x040fe20000000050 */
[----:B------:R-:W-:Y:S01]  /*98d0*/  STS.128 [R9+0x2200], R144 ;  /* 0x0022009009007388 */ /* 0x000fe20000000c00 */
[----:B------:R-:W-:Y:S01]  /*98e0*/  F2FP.BF16.F32.PACK_AB R53, R54, R53 ;  /* 0x000000353635723e */ /* 0x000fe200000010ff */
[C---:B------:R-:W-:Y:S01]  /*98f0*/  FFMA R81, R157.reuse, R138, R81 ;  /* 0x0000008a9d517223 */ /* 0x040fe20000000051 */
[C---:B------:R-:W-:Y:S01]  /*9900*/  FFMA R82, R157.reuse, R137, R82 ;  /* 0x000000899d527223 */ /* 0x040fe20000000052 */
[----:B------:R-:W-:Y:S01]  /*9910*/  F2FP.BF16.F32.PACK_AB R54, R80, R55 ;  /* 0x000000375036723e */ /* 0x000fe200000010ff */
[C---:B------:R-:W-:Y:S01]  /*9920*/  FFMA R83, R157.reuse, R186, R83 ;  /* 0x000000ba9d537223 */ /* 0x040fe20000000053 */
[C---:B------:R-:W-:Y:S01]  /*9930*/  FFMA R84, R157.reuse, R187, R84 ;  /* 0x000000bb9d547223 */ /* 0x040fe20000000054 */
[C---:B------:R-:W-:Y:S01]  /*9940*/  FFMA R85, R157.reuse, R136, R85 ;  /* 0x000000889d557223 */ /* 0x040fe20000000055 */
[----:B------:R2:W-:Y:S01]  /*9950*/  STS.128 [R125+0x2010], R88 ;  /* 0x002010587d007388 */ /* 0x0005e20000000c00 */
[----:B-1----:R-:W-:Y:S01]  /*9960*/  SHF.L.U32 R124, R124, 0x4, RZ ;  /* 0x000000047c7c7819 */ /* 0x002fe200000006ff */
[C---:B------:R-:W-:Y:S01]  /*9970*/  FFMA R86, R157.reuse, R135, R86 ;  /* 0x000000879d567223 */ /* 0x040fe20000000056 */
[----:B------:R-:W-:Y:S01]  /*9980*/  F2FP.BF16.F32.PACK_AB R55, R82, R81 ;  /* 0x000000515237723e */ /* 0x000fe200000010ff */
[C---:B------:R-:W-:Y:S01]  /*9990*/  FFMA R87, R157.reuse, R134, R87 ;  /* 0x000000869d577223 */ /* 0x040fe20000000057 */
[----:B------:R-:W-:Y:S01]  /*99a0*/  LOP3.LUT R124, R124, 0x40, RZ, 0xc0, !PT ;  /* 0x000000407c7c7812 */ /* 0x000fe200078ec0ff */
[C---:B------:R-:W-:Y:S01]  /*99b0*/  FFMA R112, R157.reuse, R133, R112 ;  /* 0x000000859d707223 */ /* 0x040fe20000000070 */
[----:B------:R-:W-:Y:S01]  /*99c0*/  F2FP.BF16.F32.PACK_AB R85, R86, R85 ;  /* 0x000000555655723e */ /* 0x000fe200000010ff */
[C---:B------:R-:W-:Y:S01]  /*99d0*/  FFMA R113, R157.reuse, R132, R113 ;  /* 0x000000849d717223 */ /* 0x040fe20000000071 */
[----:B------:R-:W-:Y:S01]  /*99e0*/  IADD3 R124, PT, PT, -R124, 0x200, R9 ;  /* 0x000002007c7c7810 */ /* 0x000fe20007ffe109 */
[C---:B------:R-:W-:Y:S01]  /*99f0*/  FFMA R114, R157.reuse, R131, R114 ;  /* 0x000000839d727223 */ /* 0x040fe20000000072 */
[----:B------:R-:W-:Y:S01]  /*9a00*/  F2FP.BF16.F32.PACK_AB R86, R112, R87 ;  /* 0x000000577056723e */ /* 0x000fe200000010ff */
[C---:B------:R-:W-:Y:S01]  /*9a10*/  FFMA R115, R157.reuse, R160, R115 ;  /* 0x000000a09d737223 */ /* 0x040fe20000000073 */
[----:B------:R-:W-:Y:S01]  /*9a20*/  F2FP.BF16.F32.PACK_AB R84, R84, R83 ;  /* 0x000000535454723e */ /* 0x000fe200000010ff */
[----:B------:R1:W-:Y:S01]  /*9a30*/  STS.128 [R124+0x2020], R96 ;  /* 0x002020607c007388 */ /* 0x0003e20000000c00 */
[----:B------:R-:W-:Y:S01]  /*9a40*/  F2FP.BF16.F32.PACK_AB R87, R114, R113 ;  /* 0x000000717257723e */ /* 0x000fe200000010ff */
[C---:B------:R-:W-:Y:S01]  /*9a50*/  FFMA R116, R157.reuse, R161, R116 ;  /* 0x000000a19d747223 */ /* 0x040fe20000000074 */
[C---:B------:R-:W-:Y:S01]  /*9a60*/  FFMA R117, R157.reuse, R162, R117 ;  /* 0x000000a29d757223 */ /* 0x040fe20000000075 */
[----:B------:R-:W-:Y:S01]  /*9a70*/  FFMA R118, R157, R130, R118 ;  /* 0x000000829d767223 */ /* 0x000fe20000000076 */
[C---:B------:R-:W-:Y:S01]  /*9a80*/  FMUL R119, R155.reuse, R148 ;  /* 0x000000949b777220 */ /* 0x040fe20000400000 */
[----:B------:R-:W-:Y:S01]  /*9a90*/  FMUL R120, R155, R149 ;  /* 0x000000959b787220 */ /* 0x000fe20000400000 */
[----:B------:R-:W-:Y:S01]  /*9aa0*/  F2FP.BF16.F32.PACK_AB R116, R116, R115 ;  /* 0x000000737474723e */ /* 0x000fe200000010ff */
[----:B------:R1:W-:Y:S01]  /*9ab0*/  STS.128 [R123+0x2030], R104 ;  /* 0x002030687b007388 */ /* 0x0003e20000000c00 */
[----:B------:R-:W-:Y:S01]  /*9ac0*/  F2FP.BF16.F32.PACK_AB R117, R118, R117 ;  /* 0x000000757675723e */ /* 0x000fe200000010ff */
[C---:B------:R-:W-:Y:S01]  /*9ad0*/  FFMA R119, R157.reuse, R129, R119 ;  /* 0x000000819d777223 */ /* 0x040fe20000000077 */
[----:B------:R-:W-:Y:S01]  /*9ae0*/  FFMA R120, R157, R128, R120 ;  /* 0x000000809d787223 */ /* 0x000fe20000000078 */
[C---:B------:R-:W-:Y:S01]  /*9af0*/  FMUL R121, R155.reuse, R150 ;  /* 0x000000969b797220 */ /* 0x040fe20000400000 */
[----:B------:R-:W-:Y:S03]  /*9b00*/  FMUL R122, R155, R151 ;  /* 0x000000979b7a7220 */ /* 0x000fe60000400000 */
[----:B------:R-:W-:Y:S01]  /*9b10*/  F2FP.BF16.F32.PACK_AB R118, R120, R119 ;  /* 0x000000777876723e */ /* 0x000fe200000010ff */
[----:B------:R-:W-:Y:S01]  /*9b20*/  FFMA R121, R157, R127, R121 ;  /* 0x0000007f9d797223 */ /* 0x000fe20000000079 */
[----:B--2---:R-:W-:Y:S01]  /*9b30*/  F2FP.BF16.F32.PACK_AB R88, R11, R10 ;  /* 0x0000000a0b58723e */ /* 0x004fe200000010ff */
[----:B------:R-:W-:Y:S01]  /*9b40*/  FFMA R122, R157, R126, R122 ;  /* 0x0000007e9d7a7223 */ /* 0x000fe2000000007a */
[----:B------:R-:W-:Y:S02]  /*9b50*/  F2FP.BF16.F32.PACK_AB R89, R13, R12 ;  /* 0x0000000c0d59723e */ /* 0x000fe400000010ff */
[----:B------:R-:W-:Y:S02]  /*9b60*/  F2FP.BF16.F32.PACK_AB R90, R15, R14 ;  /* 0x0000000e0f5a723e */ /* 0x000fe400000010ff */
[----:B------:R-:W-:Y:S02]  /*9b70*/  F2FP.BF16.F32.PACK_AB R91, R18, R17 ;  /* 0x00000011125b723e */ /* 0x000fe400000010ff */
[----:B------:R-:W-:Y:S02]  /*9b80*/  F2FP.BF16.F32.PACK_AB R12, R2, R0 ;  /* 0x00000000020c723e */ /* 0x000fe400000010ff */
[----:B------:R-:W-:Y:S01]  /*9b90*/  F2FP.BF16.F32.PACK_AB R13, R4, R3 ;  /* 0x00000003040d723e */ /* 0x000fe200000010ff */
[----:B------:R1:W-:Y:S01]  /*9ba0*/  STS.128 [R9+0x4200], R88 ;  /* 0x0042005809007388 */ /* 0x0003e20000000c00 */
[----:B------:R-:W-:Y:S02]  /*9bb0*/  F2FP.BF16.F32.PACK_AB R14, R6, R5 ;  /* 0x00000005060e723e */ /* 0x000fe400000010ff */
[----:B------:R-:W-:Y:S02]  /*9bc0*/  F2FP.BF16.F32.PACK_AB R15, R8, R7 ;  /* 0x00000007080f723e */ /* 0x000fe400000010ff */
[----:B------:R-:W-:Y:S03]  /*9bd0*/  F2FP.BF16.F32.PACK_AB R119, R122, R121 ;  /* 0x000000797a77723e */ /* 0x000fe600000010ff */
[----:B------:R1:W-:Y:S08]  /*9be0*/  STS.128 [R125+0x4010], R56 ;  /* 0x004010387d007388 */ /* 0x0003f00000000c00 */
        /* <DEDUP_REMOVED lines=9> */
[----:B------:R1:W-:Y:S01]  /*9c80*/  STS.128 [R123+0x8030], R116 ;  /* 0x008030747b007388 */ /* 0x0003e20000000c00 */
[----:B------:R-:W-:Y:S01]  /*9c90*/  @!PT LDS RZ, [RZ] ;  /* 0x00000000fffff984 */ /* 0x000fe20000000800 */
[----:B------:R-:W-:Y:S01]  /*9ca0*/  @!PT LDS RZ, [RZ] ;  /* 0x00000000fffff984 */ /* 0x000fe20000000800 */
[----:B------:R-:W-:Y:S01]  /*9cb0*/  @!PT LDS RZ, [RZ] ;  /* 0x00000000fffff984 */ /* 0x000fe20000000800 */
[----:B------:R-:W-:Y:S01]  /*9cc0*/  @!PT LDS RZ, [RZ] ;  /* 0x00000000fffff984 */ /* 0x000fe20000000800 */
[----:B------:R2:W-:Y:S07]  /*9cd0*/  MEMBAR.ALL.CTA ;  /* 0x0000000000007992 */ /* 0x0005ee0000008000 */
[----:B--2---:R-:W2:Y:S02]  /*9ce0*/  FENCE.VIEW.ASYNC.S ;  /* 0x00000000000073c6 */ /* 0x004ea40000000000 */
[----:B--2---:R-:W-:Y:S06]  /*9cf0*/  BAR.SYNC.DEFER_BLOCKING 0x1, 0x80 ;  /* 0x0042000000007b1d */ /* 0x004fec0000010000 */
[----:B------:R-:W-:Y:S05]  /*9d00*/  @P1 BRA `(.L_x_112) ;  /* 0x0000000000781947 */ /* 0x000fea0003800000 */
[----:B------:R-:W2:Y:S01]  /*9d10*/  LDCU.64 UR8, c[0x0][0x348] ;  /* 0x00006900ff0877ac */ /* 0x000ea20008000a00 */
[----:B------:R-:W-:Y:S02]  /*9d20*/  UIMAD UR5, UR44, 0xa000, UR4 ;  /* 0x0000a0002c0578a4 */ /* 0x000fe4000f8e0204 */
[----:B------:R-:W-:Y:S02]  /*9d30*/  UIMAD UR13, UR47, 0xa0, URZ ;  /* 0x000000a02f0d78a4 */ /* 0x000fe4000f8e02ff */
[----:B------:R-:W-:Y:S02]  /*9d40*/  USHF.L.U32 UR14, UR46, 0x7, URZ ;  /* 0x000000072e0e7899 */ /* 0x000fe400080006ff */
[----:B------:R-:W-:Y:S01]  /*9d50*/  UIADD3 UR12, UPT, UPT, UR5, 0x200, URZ ;  /* 0x00000200050c7890 */ /* 0x000fe2000fffe0ff */
[----:B------:R-:W-:Y:S01]  /*9d60*/  UMOV UR15, UR36 ;  /* 0x00000024000f7c82 */ /* 0x000fe20008000000 */
[----:B------:R-:W-:Y:S02]  /*9d70*/  UIADD3 UR29, UPT, UPT, UR13, 0x20, URZ ;  /* 0x000000200d1d7890 */ /* 0x000fe4000fffe0ff */
[----:B------:R-:W-:Y:S01]  /*9d80*/  UIADD3 UR28, UPT, UPT, UR5, 0x2200, URZ ;  /* 0x00002200051c7890 */ /* 0x000fe2000fffe0ff */
[----:B------:R-:W-:Y:S01]  /*9d90*/  UMOV UR31, UR36 ;  /* 0x00000024001f7c82 */ /* 0x000fe20008000000 */
[----:B--2---:R-:W-:Y:S01]  /*9da0*/  UIADD3 UR8, UP0, UPT, UR8, 0x680, URZ ;  /* 0x0000068008087890 */ /* 0x004fe2000ff1e0ff */
[----:B------:R-:W-:Y:S01]  /*9db0*/  UMOV UR30, UR14 ;  /* 0x0000000e001e7c82 */ /* 0x000fe20008000000 */
[----:B------:R-:W-:Y:S02]  /*9dc0*/  UIADD3 UR25, UPT, UPT, UR13, 0x40, URZ ;  /* 0x000000400d197890 */ /* 0x000fe4000fffe0ff */
[----:B------:R-:W-:Y:S02]  /*9dd0*/  UIADD3.X UR9, UPT, UPT, URZ, UR9, URZ, UP0, !UPT ;  /* 0x00000009ff097290 */ /* 0x000fe400087fe4ff */
[----:B------:R-:W-:Y:S01]  /*9de0*/  UIADD3 UR24, UPT, UPT, UR5, 0x4200, URZ ;  /* 0x0000420005187890 */ /* 0x000fe2000fffe0ff */
[----:B------:R-:W-:Y:S01]  /*9df0*/  UMOV UR27, UR36 ;  /* 0x00000024001b7c82 */ /* 0x000fe20008000000 */
[----:B------:R-:W-:Y:S01]  /*9e00*/  UMOV UR26, UR14 ;  /* 0x0000000e001a7c82 */ /* 0x000fe20008000000 */
[----:B------:R-:W-:Y:S02]  /*9e10*/  UIADD3 UR21, UPT, UPT, UR13, 0x60, URZ ;  /* 0x000000600d157890 */ /* 0x000fe4000fffe0ff */
[----:B------:R-:W-:Y:S02]  /*9e20*/  UIADD3 UR20, UPT, UPT, UR5, 0x6200, URZ ;  /* 0x0000620005147890 */ /* 0x000fe4000fffe0ff */
[----:B------:R2:W-:Y:S01]  /*9e30*/  UTMASTG.3D [UR12], [UR8] ;  /* 0x0000000c080073b5 */ /* 0x0005e20008010000 */
[----:B------:R-:W-:Y:S01]  /*9e40*/  UMOV UR23, UR36 ;  /* 0x0000002400177c82 */ /* 0x000fe20008000000 */
[----:B------:R-:W-:Y:S01]  /*9e50*/  UMOV UR22, UR14 ;  /* 0x0000000e00167c82 */ /* 0x000fe20008000000 */
[----:B------:R-:W-:Y:S02]  /*9e60*/  UIADD3 UR17, UPT, UPT, UR13, 0x80, URZ ;  /* 0x000000800d117890 */ /* 0x000fe4000fffe0ff */
[----:B------:R-:W-:Y:S01]  /*9e70*/  UIADD3 UR16, UPT, UPT, UR5, 0x8200, URZ ;  /* 0x0000820005107890 */ /* 0x000fe2000fffe0ff */
[----:B------:R-:W-:Y:S01]  /*9e80*/  UMOV UR19, UR36 ;  /* 0x0000002400137c82 */ /* 0x000fe20008000000 */
[----:B------:R2:W-:Y:S01]  /*9e90*/  UTMASTG.3D [UR28], [UR8] ;  /* 0x0000001c080073b5 */ /* 0x0005e20008010000 */
[----:B------:R-:W-:Y:S01]  /*9ea0*/  UMOV UR18, UR14 ;  /* 0x0000000e00127c82 */ /* 0x000fe20008000000 */
[----:B------:R2:W-:Y:S01]  /*9eb0*/  UTMASTG.3D [UR24], [UR8] ;  /* 0x00000018080073b5 */ /* 0x0005e20008010000 */
[----:B------:R2:W-:Y:S04]  /*9ec0*/  UTMASTG.3D [UR20], [UR8] ;  /* 0x00000014080073b5 */ /* 0x0005e80008010000 */
[----:B------:R2:W-:Y:S02]  /*9ed0*/  UTMASTG.3D [UR16], [UR8] ;  /* 0x00000010080073b5 */ /* 0x0005e40008010000 */
[----:B--2---:R0:W-:Y:S02]  /*9ee0*/  UTMACMDFLUSH ;  /* 0x00000000000079b7 */ /* 0x0041e40000000000 */
.L_x_112:
[----:B------:R-:W-:Y:S05]  /*9ef0*/  BSYNC.RECONVERGENT B0 ;  /* 0x0000000000007941 */ /* 0x000fea0003800200 */
.L_x_111:
[----:B------:R-:W-:Y:S04]  /*9f00*/  BSSY.RECONVERGENT B0, `(.L_x_113) ;  /* 0x0000003000007945 */ /* 0x000fe80003800200 */
[----:B------:R-:W-:Y:S05]  /*9f10*/  @P0 BRA `(.L_x_114) ;  /* 0x0000000000040947 */ /* 0x000fea0003800000 */
[----:B------:R-:W-:Y:S04]  /*9f20*/  DEPBAR.LE SB0, 0x0 ;  /* 0x000080000000791a */ /* 0x000fe80000000000 */
.L_x_114:
[----:B------:R-:W-:Y:S05]  /*9f30*/  BSYNC.RECONVERGENT B0 ;  /* 0x0000000000007941 */ /* 0x000fea0003800200 */
.L_x_113:
[----:B------:R-:W-:Y:S01]  /*9f40*/  BAR.SYNC.DEFER_BLOCKING 0x1, 0x80 ;  /* 0x0042000000007b1d */ /* 0x000fe20000010000 */
[----:B------:R-:W-:Y:S04]  /*9f50*/  UIADD3 UR50, UPT, UPT, UR50, 0x1, URZ ;  /* 0x0000000132327890 */ /* 0x000fe8000fffe0ff */
[----:B------:R-:W-:Y:S09]  /*9f60*/  UISETP.NE.AND UP0, UPT, UR50, URZ, UPT ;  /* 0x000000ff3200728c */ /* 0x000ff2000bf05270 */
[----:B------:R-:W-:Y:S05]  /*9f70*/  BRA.U !UP0, `(.L_x_115) ;  /* 0x0000000108307547 */ /* 0x000fea000b800000 */
[----:B------:R-:W2:Y:S01]  /*9f80*/  LDL.LU R0, [R1+0x48] ;  /* 0x0000480001007983 */ /* 0x000ea20000300800 */
[----:B------:R-:W3:Y:S01]  /*9f90*/  S2R R2, SR_CgaCtaId ;  /* 0x0000000000027919 */ /* 0x000ee20000008800 */
[----:B--2---:R-:W-:Y:S01]  /*9fa0*/  ISETP.NE.AND P0, PT, R0, RZ, PT ;  /* 0x000000ff0000720c */ /* 0x004fe20003f05270 */
[----:B------:R-:W-:Y:S11]  /*9fb0*/  IMAD.U32 R0, RZ, RZ, UR49 ;  /* 0x00000031ff007e24 */ /* 0x000ff6000f8e00ff */
[----:B------:R-:W-:Y:S01]  /*9fc0*/  @!UPT UIADD3 URZ, UPT, UPT, URZ, URZ, URZ ;  /* 0x000000fffffff290 */ /* 0x000fe2000fffe0ff */
[----:B------:R-:W-:Y:S01]  /*9fd0*/  @P0 LEA R0, R0, UR4, 0x3 ;  /* 0x0000000400000c11 */ /* 0x000fe2000f8e18ff */
[----:B------:R-:W-:Y:S04]  /*9fe0*/  UIADD3 UR4, UPT, UPT, UR49, 0x1, URZ ;  /* 0x0000000131047890 */ /* 0x000fe8000fffe0ff */
[----:B------:R-:W-:Y:S01]  /*9ff0*/  @P0 VIADD R0, R0, 0x30 ;  /* 0x0000003000000836 */ /* 0x000fe20000000000 */
[----:B------:R-:W-:Y:S04]  /*a000*/  UISETP.NE.AND UP0, UPT, UR4, 0x2, UPT ;  /* 0x000000020400788c */ /* 0x000fe8000bf05270 */
[----:B---3--:R-:W-:Y:S01]  /*a010*/  @P0 PRMT R0, R2, 0x654, R0 ;  /* 0x0000065402000816 */ /* 0x008fe20000000000 */
[----:B------:R-:W-:Y:S03]  /*a020*/  USEL UR49, UR4, URZ, UP0 ;  /* 0x000000ff04317287 */ /* 0x000fe60008000000 */
[----:B------:R2:W-:Y:S09]  /*a030*/  @P0 SYNCS.ARRIVE.TRANS64.RED.A1T0 RZ, [R0+URZ], RZ ;  /* 0x000000ff00ff09a7 */ /* 0x0005f200081004ff */
.L_x_115:
[----:B------:R-:W-:Y:S02]  /*a040*/  UISETP.NE.AND UP3, UPT, UR54, URZ, UPT ;  /* 0x000000ff3600728c */ /* 0x000fe4000bf65270 */
[----:B------:R-:W-:Y:S02]  /*a050*/  UISETP.NE.AND UP0, UPT, UR48, 0x2, UPT ;  /* 0x000000023000788c */ /* 0x000fe4000bf05270 */
[----:B------:R-:W-:Y:S02]  /*a060*/  UISETP.NE.AND UP1, UPT, UR7, 0x3, UPT ;  /* 0x000000030700788c */ /* 0x000fe4000bf25270 */
[----:B------:R-:W-:Y:S02]  /*a070*/  UISETP.NE.AND UP2, UPT, UR10, 0x2, UPT ;  /* 0x000000020a00788c */ /* 0x000fe4000bf45270 */
[----:B------:R-:W-:Y:S02]  /*a080*/  USEL UR6, URZ, 0x1, UP0 ;  /* 0x00000001ff067887 */ /* 0x000fe40008000000 */
[----:B------:R-:W-:Y:S02]  /*a090*/  USEL UR5, URZ, 0x1, UP1 ;  /* 0x00000001ff057887 */ /* 0x000fe40008800000 */
[----:B------:R-:W-:Y:S02]  /*a0a0*/  USEL UR4, URZ, 0x1, UP2 ;  /* 0x00000001ff047887 */ /* 0x000fe40009000000 */
[----:B------:R-:W-:Y:S02]  /*a0b0*/  UIADD3 UR47, UPT, UPT, UR37, UR61, URZ ;  /* 0x0000003d252f7290 */ /* 0x000fe4000fffe0ff */
[----:B------:R-:W-:Y:S02]  /*a0c0*/  UIADD3 UR46, UPT, UPT, UR38, UR60, URZ ;  /* 0x0000003c262e7290 */ /* 0x000fe4000fffe0ff */
[----:B------:R-:W-:Y:S02]  /*a0d0*/  USEL UR18, UR48, URZ, UP0 ;  /* 0x000000ff30127287 */ /* 0x000fe40008000000 */
[----:B------:R-:W-:Y:S02]  /*a0e0*/  USEL UR45, UR7, URZ, UP1 ;  /* 0x000000ff072d7287 */ /* 0x000fe40008800000 */
[----:B------:R-:W-:Y:S02]  /*a0f0*/  USEL UR44, UR10, URZ, UP2 ;  /* 0x000000ff0a2c7287 */ /* 0x000fe40009000000 */
[----:B------:R-:W-:Y:S02]  /*a100*/  ULOP3.LUT UR51, UR51, UR6, URZ, 0x3c, !UPT ;  /* 0x0000000633337292 */ /* 0x000fe4000f8e3cff */
[----:B------:R-:W-:Y:S02]  /*a110*/  ULOP3.LUT UR52, UR52, UR5, URZ, 0x3c, !UPT ;  /* 0x0000000534347292 */ /* 0x000fe4000f8e3cff */
[----:B------:R-:W-:Y:S01]  /*a120*/  ULOP3.LUT UR53, UR53, UR4, URZ, 0x3c, !UPT ;  /* 0x0000000435357292 */ /* 0x000fe2000f8e3cff */
[----:B------:R-:W-:Y:S01]  /*a130*/  UMOV UR36, UR55 ;  /* 0x0000003700247c82 */ /* 0x000fe20008000000 */
[----:B------:R-:W-:Y:S10]  /*a140*/  BRA.U UP3, `(.L_x_116) ;  /* 0xffffffb103dc7547 */ /* 0x000ff4000b83ffff */
[----:B--2---:R-:W2:Y:S02]  /*a150*/  LDL.LU R0, [R1+0x4c] ;  /* 0x00004c0001007983 */ /* 0x004ea40000300800 */
[----:B--2---:R-:W-:-:S13]  /*a160*/  R2UR UR4, R0 ;  /* 0x00000000000472ca */ /* 0x004fda00000e0000 */
[----:B------:R-:W-:-:S09]  /*a170*/  UISETP.NE.AND UP0, UPT, UR4, URZ, UPT ;  /* 0x000000ff0400728c */ /* 0x000fd2000bf05270 */
[----:B------:R-:W-:Y:S05]  /*a180*/  BRA.U !UP0, `(.L_x_117) ;  /* 0x00000001084c7547 */ /* 0x000fea000b800000 */
[----:B------:R-:W2:Y:S02]  /*a190*/  LDCU.64 UR4, c[0x0][0x890] ;  /* 0x00011200ff0477ac */ /* 0x000ea40008000a00 */
[----:B--2---:R-:W-:-:S04]  /*a1a0*/  UISETP.NE.U32.AND UP0, UPT, UR4, URZ, UPT ;  /* 0x000000ff0400728c */ /* 0x004fc8000bf05070 */
[----:B------:R-:W-:-:S09]  /*a1b0*/  UISETP.NE.AND.EX UP0, UPT, UR5, URZ, UPT, UP0 ;  /* 0x000000ff0500728c */ /* 0x000fd2000bf05300 */
[----:B------:R-:W-:Y:S05]  /*a1c0*/  BRA.U UP0, `(.L_x_118) ;  /* 0x00000001000c7547 */ /* 0x000fea000b800000 */
[----:B------:R-:W-:-:S13]  /*a1d0*/  FSETP.NEU.AND P0, PT, R157, RZ, PT ;  /* 0x000000ff9d00720b */ /* 0x000fda0003f0d000 */
[----:B------:R-:W-:Y:S05]  /*a1e0*/  @!P0 EXIT ;  /* 0x000000000000894d */ /* 0x000fea0003800000 */
[----:B------:R-:W-:Y:S05]  /*a1f0*/  BRA `(.L_x_117) ;  /* 0x0000000000307947 */ /* 0x000fea0003800000 */
.L_x_118:
[----:B------:R-:W2:Y:S01]  /*a200*/  LDL.LU R0, [R1+0x44] ;  /* 0x0000440001007983 */ /* 0x000ea20000300800 */
[----:B------:R-:W-:Y:S01]  /*a210*/  BSSY.RECONVERGENT B0, `(.L_x_117) ;  /* 0x000000a000007945 */ /* 0x000fe20003800200 */
[----:B--2---:R-:W-:-:S13]  /*a220*/  LOP3.LUT P0, RZ, R0, 0xff, RZ, 0xc0, !PT ;  /* 0x000000ff00ff7812 */ /* 0x004fda000780c0ff */
[----:B------:R-:W-:Y:S05]  /*a230*/  @P0 BRA `(.L_x_119) ;  /* 0x0000000000140947 */ /* 0x000fea0003800000 */
[----:B------:R-:W2:Y:S02]  /*a240*/  LDCU.64 UR4, c[0x0][0x888] ;  /* 0x00011100ff0477ac */ /* 0x000ea40008000a00 */
[----:B--2---:R-:W-:-:S04]  /*a250*/  ISETP.NE.U32.AND P0, PT, RZ, UR4, PT ;  /* 0x00000004ff007c0c */ /* 0x004fc8000bf05070 */
[----:B------:R-:W-:-:S13]  /*a260*/  ISETP.NE.AND.EX P0, PT, RZ, UR5, PT, P0 ;  /* 0x00000005ff007c0c */ /* 0x000fda000bf05300 */
[----:B------:R-:W-:Y:S05]  /*a270*/  @!P0 EXIT ;  /* 0x000000000000894d */ /* 0x000fea0003800000 */
[----:B------:R-:W-:Y:S05]  /*a280*/  BRA `(.L_x_120) ;  /* 0x0000000000087947 */ /* 0x000fea0003800000 */
.L_x_119:
[----:B------:R-:W-:-:S13]  /*a290*/  FSETP.NEU.AND P0, PT, R157, RZ, PT ;  /* 0x000000ff9d00720b */ /* 0x000fda0003f0d000 */
[----:B------:R-:W-:Y:S05]  /*a2a0*/  @!P0 EXIT ;  /* 0x000000000000894d */ /* 0x000fea0003800000 */
.L_x_120:
[----:B------:R-:W-:Y:S05]  /*a2b0*/  BSYNC.RECONVERGENT B0 ;  /* 0x0000000000007941 */ /* 0x000fea0003800200 */
.L_x_117:
[----:B------:R-:W-:-:S04]  /*a2c0*/  DEPBAR.LE SB0, 0x0 ;  /* 0x000080000000791a */ /* 0x000fc80000000000 */
[----:B------:R-:W-:Y:S05]  /*a2d0*/  EXIT ;  /* 0x000000000000794d */ /* 0x000fea0003800000 */
.L_x_24:
[----:B--2---:R2:W3:Y:S02]  /*a2e0*/  SYNCS.PHASECHK.TRANS64.TRYWAIT P0, [R2+URZ+0xb0], R3 ;  /* 0x0000b003020075a7 */ /* 0x0044e400080011ff */
[----:B---3--:R-:W-:Y:S05]  /*a2f0*/  @!P0 NANOSLEEP.SYNCS 0x989680 ;  /* 0x009896800000895d */ /* 0x008fea0003900000 */
[----:B------:R-:W3:Y:S02]  /*a300*/  @!P0 SYNCS.PHASECHK.TRANS64 P0, [R2+URZ+0xb0], R3 ;  /* 0x0000b003020085a7 */ /* 0x000ee400080010ff */
[----:B---3--:R-:W-:Y:S05]  /*a310*/  @!P0 BRA `(.L_x_24) ;  /* 0xfffffffc00f08947 */ /* 0x008fea000383ffff */
[----:B------:R-:W-:Y:S05]  /*a320*/  BRA `(.L_x_121) ;  /* 0xffffff7400687947 */ /* 0x000fea000383ffff */
.L_x_27:
[----:B------:R-:W-:Y:S07]  /*a330*/  MOV R4, UR33 ;  /* 0x0000002100047c02 */ /* 0x000fee0008000f00 */
.L_x_122:
[----:B-1----:R1:W2:Y:S02]  /*a340*/  SYNCS.PHASECHK.TRANS64.TRYWAIT P0, [R4+URZ+0x10], R2 ;  /* 0x00001002040075a7 */ /* 0x0022a400080011ff */
[----:B--2---:R-:W-:Y:S05]  /*a350*/  @!P0 NANOSLEEP.SYNCS 0x989680 ;  /* 0x009896800000895d */ /* 0x004fea0003900000 */
[----:B------:R-:W2:Y:S02]  /*a360*/  @!P0 SYNCS.PHASECHK.TRANS64 P0, [R4+URZ+0x10], R2 ;  /* 0x00001002040085a7 */ /* 0x000ea400080010ff */
[----:B--2---:R-:W-:Y:S05]  /*a370*/  @!P0 BRA `(.L_x_122) ;  /* 0xfffffffc00f08947 */ /* 0x004fea000383ffff */
[----:B------:R-:W-:Y:S05]  /*a380*/  BRA `(.L_x_26) ;  /* 0xffffff7400c47947 */ /* 0x000fea000383ffff */
.L_x_34:
[----:B------:R-:W-:Y:S07]  /*a390*/  MOV R4, UR33 ;  /* 0x0000002100047c02 */ /* 0x000fee0008000f00 */
.L_x_123:
[----:B-1----:R1:W2:Y:S02]  /*a3a0*/  SYNCS.PHASECHK.TRANS64.TRYWAIT P0, [R4+URZ+0x10], R2 ;  /* 0x00001002040075a7 */ /* 0x0022a400080011ff */
[----:B--2---:R-:W-:Y:S05]  /*a3b0*/  @!P0 NANOSLEEP.SYNCS 0x989680 ;  /* 0x009896800000895d */ /* 0x004fea0003900000 */
[----:B------:R-:W2:Y:S02]  /*a3c0*/  @!P0 SYNCS.PHASECHK.TRANS64 P0, [R4+URZ+0x10], R2 ;  /* 0x00001002040085a7 */ /* 0x000ea400080010ff */
[----:B--2---:R-:W-:Y:S05]  /*a3d0*/  @!P0 BRA `(.L_x_123) ;  /* 0xfffffffc00f08947 */ /* 0x004fea000383ffff */
[----:B------:R-:W-:Y:S05]  /*a3e0*/  BRA `(.L_x_33) ;  /* 0xffffff7800b07947 */ /* 0x000fea000383ffff */
.L_x_39:
[----:B-1----:R1:W2:Y:S02]  /*a3f0*/  SYNCS.PHASECHK.TRANS64.TRYWAIT P0, [R3+URZ+0x50], R2 ;  /* 0x00005002030075a7 */ /* 0x0022a400080011ff */
[----:B--2---:R-:W-:Y:S05]  /*a400*/  @!P0 NANOSLEEP.SYNCS 0x989680 ;  /* 0x009896800000895d */ /* 0x004fea0003900000 */
[----:B------:R-:W2:Y:S02]  /*a410*/  @!P0 SYNCS.PHASECHK.TRANS64 P0, [R3+URZ+0x50], R2 ;  /* 0x00005002030085a7 */ /* 0x000ea400080010ff */
[----:B--2---:R-:W-:Y:S05]  /*a420*/  @!P0 BRA `(.L_x_39) ;  /* 0xfffffffc00f08947 */ /* 0x004fea000383ffff */
[----:B------:R-:W-:Y:S05]  /*a430*/  BRA `(.L_x_124) ;  /* 0xffffff7c007c7947 */ /* 0x000fea000383ffff */
.L_x_43:
[----:B------:R-:W-:-:S07]  /*a440*/  MOV R3, UR4 ;  /* 0x0000000400037c02 */ /* 0x000fce0008000f00 */
.L_x_125:
[----:B-1----:R1:W2:Y:S02]  /*a450*/  SYNCS.PHASECHK.TRANS64.TRYWAIT P0, [R3+URZ], R2 ;  /* 0x00000002030075a7 */ /* 0x0022a400080011ff */
[----:B--2---:R-:W-:Y:S05]  /*a460*/  @!P0 NANOSLEEP.SYNCS 0x989680 ;  /* 0x009896800000895d */ /* 0x004fea0003900000 */
[----:B------:R-:W2:Y:S02]  /*a470*/  @!P0 SYNCS.PHASECHK.TRANS64 P0, [R3+URZ], R2 ;  /* 0x00000002030085a7 */ /* 0x000ea400080010ff */
[----:B--2---:R-:W-:Y:S05]  /*a480*/  @!P0 BRA `(.L_x_125) ;  /* 0xfffffffc00f08947 */ /* 0x004fea000383ffff */
[----:B------:R-:W-:Y:S05]  /*a490*/  BRA `(.L_x_126) ;  /* 0xffffff8400207947 */ /* 0x000fea000383ffff */
.L_x_46:
[----:B-1----:R1:W2:Y:S02]  /*a4a0*/  SYNCS.PHASECHK.TRANS64.TRYWAIT P0, [R0+URZ+0xa0], R2 ;  /* 0x0000a002000075a7 */ /* 0x0022a400080011ff */
[----:B--2---:R-:W-:Y:S05]  /*a4b0*/  @!P0 NANOSLEEP.SYNCS 0x989680 ;  /* 0x009896800000895d */ /* 0x004fea0003900000 */
[----:B------:R-:W2:Y:S02]  /*a4c0*/  @!P0 SYNCS.PHASECHK.TRANS64 P0, [R0+URZ+0xa0], R2 ;  /* 0x0000a002000085a7 */ /* 0x000ea400080010ff */
[----:B--2---:R-:W-:Y:S05]  /*a4d0*/  @!P0 BRA `(.L_x_46) ;  /* 0xfffffffc00f08947 */ /* 0x004fea000383ffff */
[----:B------:R-:W-:Y:S05]  /*a4e0*/  BRA `(.L_x_127) ;  /* 0xffffff8400847947 */ /* 0x000fea000383ffff */
.L_x_47:
[----:B------:R-:W-:-:S07]  /*a4f0*/  MOV R3, UR4 ;  /* 0x0000000400037c02 */ /* 0x000fce0008000f00 */
.L_x_128:
[----:B-1----:R1:W2:Y:S02]  /*a500*/  SYNCS.PHASECHK.TRANS64.TRYWAIT P0, [R3+URZ+0x60], R2 ;  /* 0x00006002030075a7 */ /* 0x0022a400080011ff */
[----:B--2---:R-:W-:Y:S05]  /*a510*/  @!P0 NANOSLEEP.SYNCS 0x989680 ;  /* 0x009896800000895d */ /* 0x004fea0003900000 */
[----:B------:R-:W2:Y:S02]  /*a520*/  @!P0 SYNCS.PHASECHK.TRANS64 P0, [R3+URZ+0x60], R2 ;  /* 0x00006002030085a7 */ /* 0x000ea400080010ff */
[----:B--2---:R-:W-:Y:S05]  /*a530*/  @!P0 BRA `(.L_x_128) ;  /* 0xfffffffc00f08947 */ /* 0x004fea000383ffff */
[----:B------:R-:W-:Y:S05]  /*a540*/  BRA `(.L_x_129) ;  /* 0xffffff8400947947 */ /* 0x000fea000383ffff */
.L_x_48:
[----:B-1----:R1:W2:Y:S02]  /*a550*/  SYNCS.PHASECHK.TRANS64.TRYWAIT P1, [R0+URZ+0x50], R2 ;  /* 0x00005002000075a7 */ /* 0x0022a400080211ff */
[----:B--2---:R-:W-:Y:S05]  /*a560*/  @!P1 NANOSLEEP.SYNCS 0x989680 ;  /* 0x009896800000995d */ /* 0x004fea0003900000 */
[----:B------:R-:W2:Y:S02]  /*a570*/  @!P1 SYNCS.PHASECHK.TRANS64 P1, [R0+URZ+0x50], R2 ;  /* 0x00005002000095a7 */ /* 0x000ea400080210ff */
[----:B--2---:R-:W-:Y:S05]  /*a580*/  @!P1 BRA `(.L_x_48) ;  /* 0xfffffffc00f09947 */ /* 0x004fea000383ffff */
[----:B------:R-:W-:Y:S05]  /*a590*/  BRA `(.L_x_130) ;  /* 0xffffff8400c47947 */ /* 0x000fea000383ffff */
.L_x_51:
[----:B------:R-:W-:-:S07]  /*a5a0*/  MOV R2, UR4 ;  /* 0x0000000400027c02 */ /* 0x000fce0008000f00 */
.L_x_131:
[----:B-1----:R1:W2:Y:S02]  /*a5b0*/  SYNCS.PHASECHK.TRANS64.TRYWAIT P0, [R2+URZ+0x60], R0 ;  /* 0x00006000020075a7 */ /* 0x0022a400080011ff */
[----:B--2---:R-:W-:Y:S05]  /*a5c0*/  @!P0 NANOSLEEP.SYNCS 0x989680 ;  /* 0x009896800000895d */ /* 0x004fea0003900000 */
[----:B------:R-:W2:Y:S02]  /*a5d0*/  @!P0 SYNCS.PHASECHK.TRANS64 P0, [R2+URZ+0x60], R0 ;  /* 0x00006000020085a7 */ /* 0x000ea400080010ff */
[----:B--2---:R-:W-:Y:S05]  /*a5e0*/  @!P0 BRA `(.L_x_131) ;  /* 0xfffffffc00f08947 */ /* 0x004fea000383ffff */
[----:B------:R-:W-:Y:S05]  /*a5f0*/  BRA `(.L_x_50) ;  /* 0xffffff8800187947 */ /* 0x000fea000383ffff */
.L_x_60:
[----:B-1----:R-:W-:-:S04]  /*a600*/  MOV R5, UR5 ;  /* 0x0000000500057c02 */ /* 0x002fc80008000f00 */
[----:B------:R1:W2:Y:S03]  /*a610*/  SYNCS.PHASECHK.TRANS64.TRYWAIT P0, [R5+URZ+0x8], R2 ;  /* 0x00000802050075a7 */ /* 0x0002a600080011ff */
[----:B--2---:R-:W-:Y:S05]  /*a620*/  @!P0 NANOSLEEP.SYNCS 0x989680 ;  /* 0x009896800000895d */ /* 0x004fea0003900000 */
[----:B------:R-:W2:Y:S02]  /*a630*/  @!P0 SYNCS.PHASECHK.TRANS64 P0, [R5+URZ+0x8], R2 ;  /* 0x00000802050085a7 */ /* 0x000ea400080010ff */
[----:B--2---:R-:W-:Y:S05]  /*a640*/  @!P0 BRA `(.L_x_60) ;  /* 0xfffffffc00ec8947 */ /* 0x004fea000383ffff */
[----:B------:R-:W-:Y:S05]  /*a650*/  BRA `(.L_x_59) ;  /* 0xffffff8800cc7947 */ /* 0x000fea000383ffff */
.L_x_62:
[----:B------:R-:W-:Y:S01]  /*a660*/  BSSY B0, `(.L_x_132) ;  /* 0x0000006000007945 */ /* 0x000fe20003800000 */
[----:B------:R-:W-:-:S07]  /*a670*/  MOV R15, 0xffffffff ;  /* 0xffffffff000f7802 */ /* 0x000fce0000000f00 */
[----:B-1---5:R-:W-:Y:S05]  /*a680*/  WARPSYNC.COLLECTIVE R15, `(.L_x_133) ;  /* 0x000000000f0c7348 */ /* 0x022fea0003c00000 */
[----:B------:R-:W-:Y:S02]  /*a690*/  ELECT P6, UR79, PT ;  /* 0x00000000004f782f */ /* 0x000fe400038c0000 */
[----:B------:R-:W-:Y:S01]  /*a6a0*/  MOV R14, UR79 ;  /* 0x0000004f000e7c02 */ /* 0x000fe20008000f00 */
[----:B-1---5:R-:W-:Y:S10]  /*a6b0*/  ENDCOLLECTIVE ;  /* 0x000000000000791b */ /* 0x022ff40003800000 */
.L_x_133:
[----:B------:R-:W-:Y:S05]  /*a6c0*/  BSYNC B0 ;  /* 0x0000000000007941 */ /* 0x000fea0003800000 */
.L_x_132:
[----:B------:R-:W-:Y:S05]  /*a6d0*/  BRA `(.L_x_134) ;  /* 0xffffff8800fc7947 */ /* 0x000fea000383ffff */
.L_x_64:
[----:B-1----:R-:W-:-:S04]  /*a6e0*/  MOV R2, UR5 ;  /* 0x0000000500027c02 */ /* 0x002fc80008000f00 */
[----:B------:R1:W2:Y:S03]  /*a6f0*/  SYNCS.PHASECHK.TRANS64.TRYWAIT P0, [R2+URZ+0x8], R0 ;  /* 0x00000800020075a7 */ /* 0x0002a600080011ff */
[----:B--2---:R-:W-:Y:S05]  /*a700*/  @!P0 NANOSLEEP.SYNCS 0x989680 ;  /* 0x009896800000895d */ /* 0x004fea0003900000 */
[----:B------:R-:W2:Y:S02]  /*a710*/  @!P0 SYNCS.PHASECHK.TRANS64 P0, [R2+URZ+0x8], R0 ;  /* 0x00000800020085a7 */ /* 0x000ea400080010ff */
[----:B--2---:R-:W-:Y:S05]  /*a720*/  @!P0 BRA `(.L_x_64) ;  /* 0xfffffffc00ec8947 */ /* 0x004fea000383ffff */
[----:B------:R-:W-:Y:S05]  /*a730*/  BRA `(.L_x_63) ;  /* 0xffffff8c00007947 */ /* 0x000fea000383ffff */
.L_x_65:
[----:B-1----:R1:W2:Y:S02]  /*a740*/  SYNCS.PHASECHK.TRANS64.TRYWAIT P0, [R3+URZ+0x50], R4 ;  /* 0x00005004030075a7 */ /* 0x0022a400080011ff */
[----:B--2---:R-:W-:Y:S05]  /*a750*/  @!P0 NANOSLEEP.SYNCS 0x989680 ;  /* 0x009896800000895d */ /* 0x004fea0003900000 */
[----:B------:R-:W2:Y:S02]  /*a760*/  @!P0 SYNCS.PHASECHK.TRANS64 P0, [R3+URZ+0x50], R4 ;  /* 0x00005004030085a7 */ /* 0x000ea400080010ff */
[----:B--2---:R-:W-:Y:S05]  /*a770*/  @!P0 BRA `(.L_x_65) ;  /* 0xfffffffc00f08947 */ /* 0x004fea000383ffff */
[----:B------:R-:W-:Y:S05]  /*a780*/  BRA `(.L_x_135) ;  /* 0xffffff9000107947 */ /* 0x000fea000383ffff */
.L_x_67:
[----:B------:R-:W-:-:S07]  /*a790*/  MOV R3, UR47 ;  /* 0x0000002f00037c02 */ /* 0x000fce0008000f00 */
.L_x_136:
[----:B-1----:R1:W2:Y:S02]  /*a7a0*/  SYNCS.PHASECHK.TRANS64.TRYWAIT P0, [R3+URZ+0x88], R2 ;  /* 0x00008802030075a7 */ /* 0x0022a400080011ff */
[----:B--2---:R-:W-:Y:S05]  /*a7b0*/  @!P0 NANOSLEEP.SYNCS 0x989680 ;  /* 0x009896800000895d */ /* 0x004fea0003900000 */
[----:B------:R-:W2:Y:S02]  /*a7c0*/  @!P0 SYNCS.PHASECHK.TRANS64 P0, [R3+URZ+0x88], R2 ;  /* 0x00008802030085a7 */ /* 0x000ea400080010ff */
[----:B--2---:R-:W-:Y:S05]  /*a7d0*/  @!P0 BRA `(.L_x_136) ;  /* 0xfffffffc00f08947 */ /* 0x004fea000383ffff */
[----:B------:R-:W-:Y:S05]  /*a7e0*/  BRA `(.L_x_137) ;  /* 0xffffff9000587947 */ /* 0x000fea000383ffff */
.L_x_70:
[----:B------:R-:W-:Y:S07]  /*a7f0*/  MOV R3, UR7 ;  /* 0x0000000700037c02 */ /* 0x000fee0008000f00 */
.L_x_138:
[----:B-1----:R1:W2:Y:S02]  /*a800*/  SYNCS.PHASECHK.TRANS64.TRYWAIT P0, [R3+URZ], R2 ;  /* 0x00000002030075a7 */ /* 0x0022a400080011ff */
[----:B--2---:R-:W-:Y:S05]  /*a810*/  @!P0 NANOSLEEP.SYNCS 0x989680 ;  /* 0x009896800000895d */ /* 0x004fea0003900000 */
[----:B------:R-:W2:Y:S02]  /*a820*/  @!P0 SYNCS.PHASECHK.TRANS64 P0, [R3+URZ], R2 ;  /* 0x00000002030085a7 */ /* 0x000ea400080010ff */
[----:B--2---:R-:W-:Y:S05]  /*a830*/  @!P0 BRA `(.L_x_138) ;  /* 0xfffffffc00f08947 */ /* 0x004fea000383ffff */
[----:B------:R-:W-:Y:S05]  /*a840*/  BRA `(.L_x_69) ;  /* 0xffffff90006c7947 */ /* 0x000fea000383ffff */
.L_x_74:
[----:B------:R-:W-:-:S07]  /*a850*/  MOV R2, UR4 ;  /* 0x0000000400027c02 */ /* 0x000fce0008000f00 */
.L_x_139:
[----:B-1----:R1:W2:Y:S02]  /*a860*/  SYNCS.PHASECHK.TRANS64.TRYWAIT P0, [R2+URZ], R0 ;  /* 0x00000000020075a7 */ /* 0x0022a400080011ff */
[----:B--2---:R-:W-:Y:S05]  /*a870*/  @!P0 NANOSLEEP.SYNCS 0x989680 ;  /* 0x009896800000895d */ /* 0x004fea0003900000 */
[----:B------:R-:W2:Y:S02]  /*a880*/  @!P0 SYNCS.PHASECHK.TRANS64 P0, [R2+URZ], R0 ;  /* 0x00000000020085a7 */ /* 0x000ea400080010ff */
[----:B--2---:R-:W-:Y:S05]  /*a890*/  @!P0 BRA `(.L_x_139) ;  /* 0xfffffffc00f08947 */ /* 0x004fea000383ffff */
[----:B------:R-:W-:Y:S05]  /*a8a0*/  BRA `(.L_x_140) ;  /* 0xffffff9400b47947 */ /* 0x000fea000383ffff */
.L_x_75:
[----:B------:R-:W-:-:S07]  /*a8b0*/  MOV R2, UR5 ;  /* 0x0000000500027c02 */ /* 0x000fce0008000f00 */
.L_x_141:
[----:B-1----:R1:W2:Y:S02]  /*a8c0*/  SYNCS.PHASECHK.TRANS64.TRYWAIT P0, [R2+URZ], R0 ;  /* 0x00000000020075a7 */ /* 0x0022a400080011ff */
[----:B--2---:R-:W-:Y:S05]  /*a8d0*/  @!P0 NANOSLEEP.SYNCS 0x989680 ;  /* 0x009896800000895d */ /* 0x004fea0003900000 */
[----:B------:R-:W2:Y:S02]  /*a8e0*/  @!P0 SYNCS.PHASECHK.TRANS64 P0, [R2+URZ], R0 ;  /* 0x00000000020085a7 */ /* 0x000ea400080010ff */
[----:B--2---:R-:W-:Y:S05]  /*a8f0*/  @!P0 BRA `(.L_x_141) ;  /* 0xfffffffc00f08947 */ /* 0x004fea000383ffff */
[----:B------:R-:W-:Y:S05]  /*a900*/  BRA `(.L_x_142) ;  /* 0xffffff9400c07947 */ /* 0x000fea000383ffff */
.L_x_78:
[----:B------:R-:W-:-:S07]  /*a910*/  MOV R0, UR43 ;  /* 0x0000002b00007c02 */ /* 0x000fce0008000f00 */
.L_x_143:
[----:B-1----:R1:W2:Y:S02]  /*a920*/  SYNCS.PHASECHK.TRANS64.TRYWAIT P1, [R0+URZ+0xc0], R2 ;  /* 0x0000c002000075a7 */ /* 0x0022a400080211ff */
[----:B--2---:R-:W-:Y:S05]  /*a930*/  @!P1 NANOSLEEP.SYNCS 0x989680 ;  /* 0x009896800000995d */ /* 0x004fea0003900000 */
[----:B------:R-:W2:Y:S02]  /*a940*/  @!P1 SYNCS.PHASECHK.TRANS64 P1, [R0+URZ+0xc0], R2 ;  /* 0x0000c002000095a7 */ /* 0x000ea400080210ff */
[----:B--2---:R-:W-:Y:S05]  /*a950*/  @!P1 BRA `(.L_x_143) ;  /* 0xfffffffc00f09947 */ /* 0x004fea000383ffff */
[----:B------:R-:W-:Y:S05]  /*a960*/  BRA `(.L_x_144) ;  /* 0xffffff98000c7947 */ /* 0x000fea000383ffff */
.L_x_83:
[----:B-1----:R1:W4:Y:S02]  /*a970*/  SYNCS.PHASECHK.TRANS64.TRYWAIT P0, [R2+URZ+0x50], R0 ;  /* 0x00005000020075a7 */ /* 0x00232400080011ff */
[----:B----4-:R-:W-:Y:S05]  /*a980*/  @!P0 NANOSLEEP.SYNCS 0x989680 ;  /* 0x009896800000895d */ /* 0x010fea0003900000 */
[----:B------:R-:W4:Y:S02]  /*a990*/  @!P0 SYNCS.PHASECHK.TRANS64 P0, [R2+URZ+0x50], R0 ;  /* 0x00005000020085a7 */ /* 0x000f2400080010ff */
[----:B----4-:R-:W-:Y:S05]  /*a9a0*/  @!P0 BRA `(.L_x_83) ;  /* 0xfffffffc00f08947 */ /* 0x010fea000383ffff */
[----:B------:R-:W-:Y:S05]  /*a9b0*/  BRA `(.L_x_145) ;  /* 0xffffff9c00347947 */ /* 0x000fea000383ffff */
.L_x_86:
[----:B------:R-:W-:Y:S07]  /*a9c0*/  MOV R2, UR6 ;  /* 0x0000000600027c02 */ /* 0x000fee0008000f00 */
.L_x_146:
[----:B-1----:R1:W2:Y:S02]  /*a9d0*/  SYNCS.PHASECHK.TRANS64.TRYWAIT P1, [R2+URZ+0x48], R0 ;  /* 0x00004800020075a7 */ /* 0x0022a400080211ff */
[----:B--2---:R-:W-:Y:S05]  /*a9e0*/  @!P1 NANOSLEEP.SYNCS 0x989680 ;  /* 0x009896800000995d */ /* 0x004fea0003900000 */
[----:B------:R-:W2:Y:S02]  /*a9f0*/  @!P1 SYNCS.PHASECHK.TRANS64 P1, [R2+URZ+0x48], R0 ;  /* 0x00004800020095a7 */ /* 0x000ea400080210ff */
[----:B--2---:R-:W-:Y:S05]  /*aa00*/  @!P1 BRA `(.L_x_146) ;  /* 0xfffffffc00f09947 */ /* 0x004fea000383ffff */
[----:B------:R-:W-:Y:S05]  /*aa10*/  BRA `(.L_x_85) ;  /* 0xffffffa000a47947 */ /* 0x000fea000383ffff */
.L_x_89:
[----:B------:R-:W-:Y:S07]  /*aa20*/  MOV R3, UR5 ;  /* 0x0000000500037c02 */ /* 0x000fee0008000f00 */
.L_x_147:
[----:B-1----:R1:W2:Y:S02]  /*aa30*/  SYNCS.PHASECHK.TRANS64.TRYWAIT P2, [R3+URZ+0x30], R2 ;  /* 0x00003002030075a7 */ /* 0x0022a400080411ff */
[----:B--2---:R-:W-:Y:S05]  /*aa40*/  @!P2 NANOSLEEP.SYNCS 0x989680 ;  /* 0x009896800000a95d */ /* 0x004fea0003900000 */
[----:B------:R-:W2:Y:S02]  /*aa50*/  @!P2 SYNCS.PHASECHK.TRANS64 P2, [R3+URZ+0x30], R2 ;  /* 0x000030020300a5a7 */ /* 0x000ea400080410ff */
[----:B--2---:R-:W-:Y:S05]  /*aa60*/  @!P2 BRA `(.L_x_147) ;  /* 0xfffffffc00f0a947 */ /* 0x004fea000383ffff */
[----:B------:R-:W-:Y:S05]  /*aa70*/  BRA `(.L_x_148) ;  /* 0xffffffa400107947 */ /* 0x000fea000383ffff */
.L_x_91:
[----:B------:R-:W-:-:S07]  /*aa80*/  MOV R2, UR4 ;  /* 0x0000000400027c02 */ /* 0x000fce0008000f00 */
.L_x_149:
[----:B--2---:R2:W4:Y:S02]  /*aa90*/  SYNCS.PHASECHK.TRANS64.TRYWAIT P0, [R2+URZ], R0 ;  /* 0x00000000020075a7 */ /* 0x00452400080011ff */
[----:B----4-:R-:W-:Y:S05]  /*aaa0*/  @!P0 NANOSLEEP.SYNCS 0x989680 ;  /* 0x009896800000895d */ /* 0x010fea0003900000 */
[----:B------:R-:W4:Y:S02]  /*aab0*/  @!P0 SYNCS.PHASECHK.TRANS64 P0, [R2+URZ], R0 ;  /* 0x00000000020085a7 */ /* 0x000f2400080010ff */
[----:B----4-:R-:W-:Y:S05]  /*aac0*/  @!P0 BRA `(.L_x_149) ;  /* 0xfffffffc00f08947 */ /* 0x010fea000383ffff */
[----:B------:R-:W-:Y:S05]  /*aad0*/  BRA `(.L_x_150) ;  /* 0xffffffa400e87947 */ /* 0x000fea000383ffff */
.L_x_93:
[----:B------:R-:W-:Y:S07]  /*aae0*/  MOV R2, UR4 ;  /* 0x0000000400027c02 */ /* 0x000fee0008000f00 */
.L_x_151:
[----:B-1----:R1:W2:Y:S02]  /*aaf0*/  SYNCS.PHASECHK.TRANS64.TRYWAIT P0, [R2+URZ+0x50], R0 ;  /* 0x00005000020075a7 */ /* 0x0022a400080011ff */
[----:B--2---:R-:W-:Y:S05]  /*ab00*/  @!P0 NANOSLEEP.SYNCS 0x989680 ;  /* 0x009896800000895d */ /* 0x004fea0003900000 */
[----:B------:R-:W2:Y:S02]  /*ab10*/  @!P0 SYNCS.PHASECHK.TRANS64 P0, [R2+URZ+0x50], R0 ;  /* 0x00005000020085a7 */ /* 0x000ea400080010ff */
[----:B--2---:R-:W-:Y:S05]  /*ab20*/  @!P0 BRA `(.L_x_151) ;  /* 0xfffffffc00f08947 */ /* 0x004fea000383ffff */
[----:B------:R-:W-:Y:S05]  /*ab30*/  BRA `(.L_x_152) ;  /* 0xffffffa800807947 */ /* 0x000fea000383ffff */
.L_x_103:
[----:B--2---:R2:W4:Y:S02]  /*ab40*/  SYNCS.PHASECHK.TRANS64.TRYWAIT P0, [R9+URZ+0x20], R2 ;  /* 0x00002002090075a7 */ /* 0x00452400080011ff */
[----:B----4-:R-:W-:Y:S05]  /*ab50*/  @!P0 NANOSLEEP.SYNCS 0x989680 ;  /* 0x009896800000895d */ /* 0x010fea0003900000 */
[----:B------:R-:W4:Y:S02]  /*ab60*/  @!P0 SYNCS.PHASECHK.TRANS64 P0, [R9+URZ+0x20], R2 ;  /* 0x00002002090085a7 */ /* 0x000f2400080010ff */
[----:B----4-:R-:W-:Y:S05]  /*ab70*/  @!P0 BRA `(.L_x_103) ;  /* 0xfffffffc00f08947 */ /* 0x010fea000383ffff */
[----:B------:R-:W-:Y:S05]  /*ab80*/  BRA `(.L_x_102) ;  /* 0xffffffb800c87947 */ /* 0x000fea000383ffff */
.L_x_105:
[----:B-1----:R1:W4:Y:S02]  /*ab90*/  SYNCS.PHASECHK.TRANS64.TRYWAIT P1, [R7+URZ+0x70], R6 ;  /* 0x00007006070075a7 */ /* 0x00232400080211ff */
[----:B----4-:R-:W-:Y:S05]  /*aba0*/  @!P1 NANOSLEEP.SYNCS 0x989680 ;  /* 0x009896800000995d */ /* 0x010fea0003900000 */
[----:B------:R-:W4:Y:S02]  /*abb0*/  @!P1 SYNCS.PHASECHK.TRANS64 P1, [R7+URZ+0x70], R6 ;  /* 0x00007006070095a7 */ /* 0x000f2400080210ff */
[----:B----4-:R-:W-:Y:S05]  /*abc0*/  @!P1 BRA `(.L_x_105) ;  /* 0xfffffffc00f09947 */ /* 0x010fea000383ffff */
[----:B------:R-:W-:Y:S05]  /*abd0*/  BRA `(.L_x_104) ;  /* 0xffffffc000047947 */ /* 0x000fea000383ffff */
        .weak           $__internal_0_$__cuda_sm10x_tcgen05_guardrail_trap_col_being_dealloced_not_returned_by_alloc
        .type           $__internal_0_$__cuda_sm10x_tcgen05_guardrail_trap_col_being_dealloced_not_returned_by_alloc,@function
        .size           $__internal_0_$__cuda_sm10x_tcgen05_guardrail_trap_col_being_dealloced_not_returned_by_alloc,($__internal_1_$__cuda_sm10x_tcgen05_guardrail_trap_phase_invalid_during_alloc - $__internal_0_$__cuda_sm10x_tcgen05_guardrail_trap_col_being_dealloced_not_returned_by_alloc)
$__internal_0_$__cuda_sm10x_tcgen05_guardrail_trap_col_being_dealloced_not_returned_by_alloc:
[----:B------:R-:W-:Y:S05]  /*abe0*/  BPT.TRAP 0x1 ;  /* 0x000000040000795c */ /* 0x000fea0000300000 */
[----:B------:R-:W-:-:S04]  /*abf0*/  HFMA2 R3, -RZ, RZ, 0, 0 ;  /* 0x00000000ff037431 */ /* 0x000fc800000001ff */
[----:B------:R-:W-:Y:S05]  /*ac00*/  RET.REL.NODEC R2 `(_ZN7cutlass13device_kernelINS_4gemm6kernel13GemmUniversalIN4cute5tupleIJiiiiEEENS1_10collective13CollectiveMmaINS1_35MainloopSm100TmaUmmaWarpSpecializedILi2ELi2ELi3ENS5_IJNS4_1CILi2EEENSA_ILi1EEESC_EEEEENS5_IJNSA_ILi256EEENSA_ILi160EEENSA_ILi128EEEEEENS_10bfloat16_tENS5_IJlSC_lEEESJ_SK_NS4_8TiledMMAINS4_8MMA_AtomIJNS4_26SM100_MMA_F16BF16_2x1SM_SSISJ_SJ_fLi256ELi160ELNS4_4UMMA5MajorE0ELSP_0ELNSO_7ScaleInE0ELSQ_0EEEEEENS4_6LayoutINS5_IJSC_SC_SC_EEENS5_IJNSA_ILi0EEESV_SV_EEEEENS5_IJNS4_10UnderscoreESY_SY_EEEEENS4_18SM100_TMA_2SM_LOADENS4_14ComposedLayoutINS4_7SwizzleILi3ELi4ELi3EEENS4_18smem_ptr_flag_bitsILi16EEENST_INS5_IJNSA_ILi8EEENSA_ILi64EEEEEENS5_IJS18_SC_EEEEEEEvNS4_8identityES11_S1C_vS1D_EENS_8epilogue10collective18CollectiveEpilogueINS1F_23Sm100TmaWarpSpecializedILi2ELi1ELi160ELb1ELb0EEEJNS5_IJSH_SG_SH_EEENS5_IJNST_ISH_SC_EENST_ISG_SC_EEEEESJ_SK_SJ_SK_NS1F_6fusion15FusionCallbacksIS1J_NS1O_17LinearCombinationISJ_fSJ_fLNS_15FloatRoundStyleE2EEES1K_S1N_JEEENS4_5SM1004TMEM4LOAD26SM100_TMEM_LOAD_32dp32b32xENS4_13SM90_TMA_LOADENS12_INS13_ILi2ELi4ELi3EEES16_NST_INS5_IJS17_NSA_ILi32EEEEEENS5_IJS20_SC_EEEEEEENS4_39AutoVectorizingCopyWithAssumedAlignmentILi128EEENS4_14SM90_TMA_STOREES24_S26_S26_EEEvvEEEEvNT_6ParamsE) ;  /* 0xffffff5002fc7950 */ /* 0x000fea0003c3ffff */
        .weak           $__internal_1_$__cuda_sm10x_tcgen05_guardrail_trap_phase_invalid_during_alloc
        .type           $__internal_1_$__cuda_sm10x_tcgen05_guardrail_trap_phase_invalid_during_alloc,@function
        .size           $__internal_1_$__cuda_sm10x_tcgen05_guardrail_trap_phase_invalid_during_alloc,($__internal_2_$__cuda_sm10x_tcgen05_guardrail_trap_unallocated_columns_being_dealloced - $__internal_1_$__cuda_sm10x_tcgen05_guardrail_trap_phase_invalid_during_alloc)
$__internal_1_$__cuda_sm10x_tcgen05_guardrail_trap_phase_invalid_during_alloc:
[----:B------:R-:W-:Y:S05]  /*ac10*/  BPT.TRAP 0x1 ;  /* 0x000000040000795c */ /* 0x000fea0000300000 */
[----:B------:R-:W-:-:S04]  /*ac20*/  MOV R3, 0x0 ;  /* 0x0000000000037802 */ /* 0x000fc80000000f00 */
[----:B------:R-:W-:Y:S05]  /*ac30*/  RET.REL.NODEC R2 `(_ZN7cutlass13device_kernelINS_4gemm6kernel13GemmUniversalIN4cute5tupleIJiiiiEEENS1_10collective13CollectiveMmaINS1_35MainloopSm100TmaUmmaWarpSpecializedILi2ELi2ELi3ENS5_IJNS4_1CILi2EEENSA_ILi1EEESC_EEEEENS5_IJNSA_ILi256EEENSA_ILi160EEENSA_ILi128EEEEEENS_10bfloat16_tENS5_IJlSC_lEEESJ_SK_NS4_8TiledMMAINS4_8MMA_AtomIJNS4_26SM100_MMA_F16BF16_2x1SM_SSISJ_SJ_fLi256ELi160ELNS4_4UMMA5MajorE0ELSP_0ELNSO_7ScaleInE0ELSQ_0EEEEEENS4_6LayoutINS5_IJSC_SC_SC_EEENS5_IJNSA_ILi0EEESV_SV_EEEEENS5_IJNS4_10UnderscoreESY_SY_EEEEENS4_18SM100_TMA_2SM_LOADENS4_14ComposedLayoutINS4_7SwizzleILi3ELi4ELi3EEENS4_18smem_ptr_flag_bitsILi16EEENST_INS5_IJNSA_ILi8EEENSA_ILi64EEEEEENS5_IJS18_SC_EEEEEEEvNS4_8identityES11_S1C_vS1D_EENS_8epilogue10collective18CollectiveEpilogueINS1F_23Sm100TmaWarpSpecializedILi2ELi1ELi160ELb1ELb0EEEJNS5_IJSH_SG_SH_EEENS5_IJNST_ISH_SC_EENST_ISG_SC_EEEEESJ_SK_SJ_SK_NS1F_6fusion15FusionCallbacksIS1J_NS1O_17LinearCombinationISJ_fSJ_fLNS_15FloatRoundStyleE2EEES1K_S1N_JEEENS4_5SM1004TMEM4LOAD26SM100_TMEM_LOAD_32dp32b32xENS4_13SM90_TMA_LOADENS12_INS13_ILi2ELi4ELi3EEES16_NST_INS5_IJS17_NSA_ILi32EEEEEENS5_IJS20_SC_EEEEEEENS4_39AutoVectorizingCopyWithAssumedAlignmentILi128EEENS4_14SM90_TMA_STOREES24_S26_S26_EEEvvEEEEvNT_6ParamsE) ;  /* 0xffffff5002f07950 */ /* 0x000fea0003c3ffff */
        .weak           $__internal_2_$__cuda_sm10x_tcgen05_guardrail_trap_unallocated_columns_being_dealloced
        .type           $__internal_2_$__cuda_sm10x_tcgen05_guardrail_trap_unallocated_columns_being_dealloced,@function
        .size           $__internal_2_$__cuda_sm10x_tcgen05_guardrail_trap_unallocated_columns_being_dealloced,(.L_x_154 - $__internal_2_$__cuda_sm10x_tcgen05_guardrail_trap_unallocated_columns_being_dealloced)
$__internal_2_$__cuda_sm10x_tcgen05_guardrail_trap_unallocated_columns_being_dealloced:
[----:B------:R-:W-:Y:S05]  /*ac40*/  BPT.TRAP 0x1 ;  /* 0x000000040000795c */ /* 0x000fea0000300000 */
[----:B------:R-:W-:-:S04]  /*ac50*/  HFMA2 R3, -RZ, RZ, 0, 0 ;  /* 0x00000000ff037431 */ /* 0x000fc800000001ff */
[----:B------:R-:W-:Y:S05]  /*ac60*/  RET.REL.NODEC R2 `(_ZN7cutlass13device_kernelINS_4gemm6kernel13GemmUniversalIN4cute5tupleIJiiiiEEENS1_10collective13CollectiveMmaINS1_35MainloopSm100TmaUmmaWarpSpecializedILi2ELi2ELi3ENS5_IJNS4_1CILi2EEENSA_ILi1EEESC_EEEEENS5_IJNSA_ILi256EEENSA_ILi160EEENSA_ILi128EEEEEENS_10bfloat16_tENS5_IJlSC_lEEESJ_SK_NS4_8TiledMMAINS4_8MMA_AtomIJNS4_26SM100_MMA_F16BF16_2x1SM_SSISJ_SJ_fLi256ELi160ELNS4_4UMMA5MajorE0ELSP_0ELNSO_7ScaleInE0ELSQ_0EEEEEENS4_6LayoutINS5_IJSC_SC_SC_EEENS5_IJNSA_ILi0EEESV_SV_EEEEENS5_IJNS4_10UnderscoreESY_SY_EEEEENS4_18SM100_TMA_2SM_LOADENS4_14ComposedLayoutINS4_7SwizzleILi3ELi4ELi3EEENS4_18smem_ptr_flag_bitsILi16EEENST_INS5_IJNSA_ILi8EEENSA_ILi64EEEEEENS5_IJS18_SC_EEEEEEEvNS4_8identityES11_S1C_vS1D_EENS_8epilogue10collective18CollectiveEpilogueINS1F_23Sm100TmaWarpSpecializedILi2ELi1ELi160ELb1ELb0EEEJNS5_IJSH_SG_SH_EEENS5_IJNST_ISH_SC_EENST_ISG_SC_EEEEESJ_SK_SJ_SK_NS1F_6fusion15FusionCallbacksIS1J_NS1O_17LinearCombinationISJ_fSJ_fLNS_15FloatRoundStyleE2EEES1K_S1N_JEEENS4_5SM1004TMEM4LOAD26SM100_TMEM_LOAD_32dp32b32xENS4_13SM90_TMA_LOADENS12_INS13_ILi2ELi4ELi3EEES16_NST_INS5_IJS17_NSA_ILi32EEEEEENS5_IJS20_SC_EEEEEEENS4_39AutoVectorizingCopyWithAssumedAlignmentILi128EEENS4_14SM90_TMA_STOREES24_S26_S26_EEEvvEEEEvNT_6ParamsE) ;  /* 0xffffff5002e47950 */ /* 0x000fea0003c3ffff */
.L_x_153:
[----:B------:R-:W-:-:S00]  /*ac70*/  BRA `(.L_x_153) ;  /* 0xfffffffc00fc7947 */ /* 0x000fc0000383ffff */
[----:B------:R-:W-:-:S00]  /*ac80*/  NOP ;  /* 0x0000000000007918 */ /* 0x000fc00000000000 */
[----:B------:R-:W-:-:S00]  /*ac90*/  NOP ;  /* 0x0000000000007918 */ /* 0x000fc00000000000 */
[----:B------:R-:W-:-:S00]  /*aca0*/  NOP ;  /* 0x0000000000007918 */ /* 0x000fc00000000000 */
[----:B------:R-:W-:-:S00]  /*acb0*/  NOP ;  /* 0x0000000000007918 */ /* 0x000fc00000000000 */
[----:B------:R-:W-:-:S00]  /*acc0*/  NOP ;  /* 0x0000000000007918 */ /* 0x000fc00000000000 */
[----:B------:R-:W-:-:S00]  /*acd0*/  NOP ;  /* 0x0000000000007918 */ /* 0x000fc00000000000 */
[----:B------:R-:W-:-:S00]  /*ace0*/  NOP ;  /* 0x0000000000007918 */ /* 0x000fc00000000000 */
[----:B------:R-:W-:-:S00]  /*acf0*/  NOP ;  /* 0x0000000000007918 */ /* 0x000fc00000000000 */
.L_x_154:


//--------------------- .nv.global.init           --------------------------
	.section	.nv.global.init,"aw",@progbits
.nv.global.init:
	.type		$str$27,@object
	.size		$str$27,($str$28 - $str$27)
$str$27:
        /*0000*/ 	.byte	0x28, 0x61, 0x64, 0x64, 0x72, 0x65, 0x73, 0x73, 0x20, 0x26, 0x20, 0x6d, 0x61, 0x73, 0x6b, 0x29
        /*0010*/ 	.byte	0x20, 0x3d, 0x3d, 0x20, 0x30, 0x00
	.type		$str$28,@object
	.size		$str$28,($str$26 - $str$28)
$str$28:
        /*0016*/ 	.byte	0x2f, 0x74, 0x6d, 0x70, 0x2f, 0x63, 0x75, 0x74, 0x6c, 0x61, 0x73, 0x73, 0x5f, 0x73, 0x77, 0x65
        /*0026*/ 	.byte	0x65, 0x70, 0x5f, 0x73, 0x72, 0x63, 0x2f, 0x69, 0x6e, 0x63, 0x6c, 0x75, 0x64, 0x65, 0x2f, 0x63
        /*0036*/ 	.byte	0x75, 0x74, 0x65, 0x2f, 0x70, 0x6f, 0x69, 0x6e, 0x74, 0x65, 0x72, 0x5f, 0x66, 0x6c, 0x61, 0x67
        /*0046*/ 	.byte	0x67, 0x65, 0x64, 0x2e, 0x68, 0x70, 0x70, 0x00
	.type		$str$26,@object
	.size		$str$26,($str$25 - $str$26)
$str$26:
        /*004e*/ 	.byte	0x2f, 0x74, 0x6d, 0x70, 0x2f, 0x63, 0x75, 0x74, 0x6c, 0x61, 0x73, 0x73, 0x5f, 0x73, 0x77, 0x65
        /*005e*/ 	.byte	0x65, 0x70, 0x5f, 0x73, 0x72, 0x63, 0x2f, 0x69, 0x6e, 0x63, 0x6c, 0x75, 0x64, 0x65, 0x2f, 0x63
        /*006e*/ 	.byte	0x75, 0x74, 0x65, 0x2f, 0x61, 0x74, 0x6f, 0x6d, 0x2f, 0x63, 0x6f, 0x70, 0x79, 0x5f, 0x74, 0x72
        /*007e*/ 	.byte	0x61, 0x69, 0x74, 0x73, 0x5f, 0x73, 0x6d, 0x31, 0x30, 0x30, 0x2e, 0x68, 0x70, 0x70, 0x00
	.type		$str$25,@object
	.size		$str$25,(__unnamed_1 - $str$25)
$str$25:
        /*008d*/ 	.byte	0x28, 0x28, 0x75, 0x69, 0x6e, 0x74, 0x33, 0x32, 0x5f, 0x74, 0x28, 0x74, 0x68, 0x72, 0x65, 0x61
        /*009d*/ 	.byte	0x64, 0x49, 0x64, 0x78, 0x2e, 0x78, 0x29, 0x20, 0x2f, 0x20, 0x33, 0x32, 0x29, 0x20, 0x25, 0x20
        /*00ad*/ 	.byte	0x34, 0x29, 0x20, 0x3d, 0x3d, 0x20, 0x28, 0x28, 0x28, 0x74, 0x6d, 0x65, 0x6d, 0x5f, 0x61, 0x64
        /*00bd*/ 	.byte	0x64, 0x72, 0x20, 0x3e, 0x3e, 0x20, 0x31, 0x36, 0x29, 0x20, 0x2f, 0x20, 0x33, 0x32, 0x29, 0x20
        /*00cd*/ 	.byte	0x25, 0x20, 0x34, 0x29, 0x00
	.type		__unnamed_1,@object
	.size		__unnamed_1,(__unnamed_2 - __unnamed_1)
__unnamed_1:
        /* <DEDUP_REMOVED lines=25> */
        /*0262*/ 	.byte	0x3a, 0x43, 0x3c, 0x32, 0x30, 0x34, 0x38, 0x30, 0x3e, 0x3e, 0x3e, 0x3e, 0x5d, 0x00
	.type		__unnamed_2,@object
	.size		__unnamed_2,(.L_2 - __unnamed_2)
__unnamed_2:
        /* <DEDUP_REMOVED lines=43> */
.L_2:


//--------------------- .nv.shared._ZN7cutlass13device_kernelINS_4gemm6kernel13GemmUniversalIN4cute5tupleIJiiiiEEENS1_10collective13CollectiveMmaINS1_35MainloopSm100TmaUmmaWarpSpecializedILi2ELi2ELi3ENS5_IJNS4_1CILi2EEENSA_ILi1EEESC_EEEEENS5_IJNSA_ILi256EEENSA_ILi160EEENSA_ILi128EEEEEENS_10bfloat16_tENS5_IJlSC_lEEESJ_SK_NS4_8TiledMMAINS4_8MMA_AtomIJNS4_26SM100_MMA_F16BF16_2x1SM_SSISJ_SJ_fLi256ELi160ELNS4_4UMMA5MajorE0ELSP_0ELNSO_7ScaleInE0ELSQ_0EEEEEENS4_6LayoutINS5_IJSC_SC_SC_EEENS5_IJNSA_ILi0EEESV_SV_EEEEENS5_IJNS4_10UnderscoreESY_SY_EEEEENS4_18SM100_TMA_2SM_LOADENS4_14ComposedLayoutINS4_7SwizzleILi3ELi4ELi3EEENS4_18smem_ptr_flag_bitsILi16EEENST_INS5_IJNSA_ILi8EEENSA_ILi64EEEEEENS5_IJS18_SC_EEEEEEEvNS4_8identityES11_S1C_vS1D_EENS_8epilogue10collective18CollectiveEpilogueINS1F_23Sm100TmaWarpSpecializedILi2ELi1ELi160ELb1ELb0EEEJNS5_IJSH_SG_SH_EEENS5_IJNST_ISH_SC_EENST_ISG_SC_EEEEESJ_SK_SJ_SK_NS1F_6fusion15FusionCallbacksIS1J_NS1O_17LinearCombinationISJ_fSJ_fLNS_15FloatRoundStyleE2EEES1K_S1N_JEEENS4_5SM1004TMEM4LOAD26SM100_TMEM_LOAD_32dp32b32xENS4_13SM90_TMA_LOADENS12_INS13_ILi2ELi4ELi3EEES16_NST_INS5_IJS17_NSA_ILi32EEEEEENS5_IJS20_SC_EEEEEEENS4_39AutoVectorizingCopyWithAssumedAlignmentILi128EEENS4_14SM90_TMA_STOREES24_S26_S26_EEEvvEEEEvNT_6ParamsE --------------------------
	.section	.nv.shared._ZN7cutlass13device_kernelINS_4gemm6kernel13GemmUniversalIN4cute5tupleIJiiiiEEENS1_10collective13CollectiveMmaINS1_35MainloopSm100TmaUmmaWarpSpecializedILi2ELi2ELi3ENS5_IJNS4_1CILi2EEENSA_ILi1EEESC_EEEEENS5_IJNSA_ILi256EEENSA_ILi160EEENSA_ILi128EEEEEENS_10bfloat16_tENS5_IJlSC_lEEESJ_SK_NS4_8TiledMMAINS4_8MMA_AtomIJNS4_26SM100_MMA_F16BF16_2x1SM_SSISJ_SJ_fLi256ELi160ELNS4_4UMMA5MajorE0ELSP_0ELNSO_7ScaleInE0ELSQ_0EEEEEENS4_6LayoutINS5_IJSC_SC_SC_EEENS5_IJNSA_ILi0EEESV_SV_EEEEENS5_IJNS4_10UnderscoreESY_SY_EEEEENS4_18SM100_TMA_2SM_LOADENS4_14ComposedLayoutINS4_7SwizzleILi3ELi4ELi3EEENS4_18smem_ptr_flag_bitsILi16EEENST_INS5_IJNSA_ILi8EEENSA_ILi64EEEEEENS5_IJS18_SC_EEEEEEEvNS4_8identityES11_S1C_vS1D_EENS_8epilogue10collective18CollectiveEpilogueINS1F_23Sm100TmaWarpSpecializedILi2ELi1ELi160ELb1ELb0EEEJNS5_IJSH_SG_SH_EEENS5_IJNST_ISH_SC_EENST_ISG_SC_EEEEESJ_SK_SJ_SK_NS1F_6fusion15FusionCallbacksIS1J_NS1O_17LinearCombinationISJ_fSJ_fLNS_15FloatRoundStyleE2EEES1K_S1N_JEEENS4_5SM1004TMEM4LOAD26SM100_TMEM_LOAD_32dp32b32xENS4_13SM90_TMA_LOADENS12_INS13_ILi2ELi4ELi3EEES16_NST_INS5_IJS17_NSA_ILi32EEEEEENS5_IJS20_SC_EEEEEEENS4_39AutoVectorizingCopyWithAssumedAlignmentILi128EEENS4_14SM90_TMA_STOREES24_S26_S26_EEEvvEEEEvNT_6ParamsE,"aw",@nobits
	.sectionflags	@""
	.align	16
	.zero		1024


//--------------------- .nv.shared.reserved.0     --------------------------
	.section	.nv.shared.reserved.0,"aw",@nobits
	.weak		__nv_reservedSMEM_offset_0_alias
	.size		__nv_reservedSMEM_offset_0_alias, 0, 64
	.other		__nv_reservedSMEM_offset_0_alias,@"STO_CUDA_RESERVED_SHARED STV_DEFAULT"
__nv_reservedSMEM_offset_0_alias:
	.zero		0
.nv.shared.reserved.0:
	.zero		64
	.weak		__nv_reservedSMEM_tcgen05_partition
	.type		__nv_reservedSMEM_tcgen05_partition,@object
	.size		__nv_reservedSMEM_tcgen05_partition,(.L_0 - __nv_reservedSMEM_tcgen05_partition)
__nv_reservedSMEM_tcgen05_partition:
	.zero		32
.L_0:


//--------------------- .nv.global                --------------------------
	.section	.nv.global,"aw",@nobits
.nv.global:
	.type		_ZN40_INTERNAL_07b7dd12_4_k_cu_9da75be9_237094cute1_E,@object
	.size		_ZN40_INTERNAL_07b7dd12_4_k_cu_9da75be9_237094cute1_E,(_ZN40_INTERNAL_07b7dd12_4_k_cu_9da75be9_237094cuda3std3__45__cpo6cbeginE - _ZN40_INTERNAL_07b7dd12_4_k_cu_9da75be9_237094cute1_E)
_ZN40_INTERNAL_07b7dd12_4_k_cu_9da75be9_237094cute1_E:
	.zero		1
	.type		_ZN40_INTERNAL_07b7dd12_4_k_cu_9da75be9_237094cuda3std3__45__cpo6cbeginE,@object
	.size		_ZN40_INTERNAL_07b7dd12_4_k_cu_9da75be9_237094cuda3std3__45__cpo6cbeginE,(_ZN40_INTERNAL_07b7dd12_4_k_cu_9da75be9_237094cuda3std3__48in_placeE - _ZN40_INTERNAL_07b7dd12_4_k_cu_9da75be9_237094cuda3std3__45__cpo6cbeginE)
_ZN40_INTERNAL_07b7dd12_4_k_cu_9da75be9_237094cuda3std3__45__cpo6cbeginE:
	.zero		1
	.type		_ZN40_INTERNAL_07b7dd12_4_k_cu_9da75be9_237094cuda3std3__48in_placeE,@object
	.size		_ZN40_INTERNAL_07b7dd12_4_k_cu_9da75be9_237094cuda3std3__48in_placeE,(_ZN40_INTERNAL_07b7dd12_4_k_cu_9da75be9_237094cuda3std6ranges3__45__cpo9iter_moveE - _ZN40_INTERNAL_07b7dd12_4_k_cu_9da75be9_237094cuda3std3__48in_placeE)
_ZN40_INTERNAL_07b7dd12_4_k_cu_9da75be9_237094cuda3std3__48in_placeE:
	.zero		1
	.type		_ZN40_INTERNAL_07b7dd12_4_k_cu_9da75be9_237094cuda3std6ranges3__45__cpo9iter_moveE,@object
	.size		_ZN40_INTERNAL_07b7dd12_4_k_cu_9da75be9_237094cuda3std6ranges3__45__cpo9iter_moveE,(_ZN40_INTERNAL_07b7dd12_4_k_cu_9da75be9_237094cuda3std3__45__cpo5beginE - _ZN40_INTERNAL_07b7dd12_4_k_cu_9da75be9_237094cuda3std6ranges3__45__cpo9iter_moveE)
_ZN40_INTERNAL_07b7dd12_4_k_cu_9da75be9_237094cuda3std6ranges3__45__cpo9iter_moveE:
	.zero		1
	.type		_ZN40_INTERNAL_07b7dd12_4_k_cu_9da75be9_237094cuda3std3__45__cpo5beginE,@object
	.size		_ZN40_INTERNAL_07b7dd12_4_k_cu_9da75be9_237094cuda3std3__45__cpo5beginE,(_ZN40_INTERNAL_07b7dd12_4_k_cu_9da75be9_237094cuda3std3__442_GLOBAL__N__07b7dd12_4_k_cu_9da75be9_237096ignoreE - _ZN40_INTERNAL_07b7dd12_4_k_cu_9da75be9_237094cuda3std3__45__cpo5beginE)
_ZN40_INTERNAL_07b7dd12_4_k_cu_9da75be9_237094cuda3std3__45__cpo5beginE:
	.zero		1
	.type		_ZN40_INTERNAL_07b7dd12_4_k_cu_9da75be9_237094cuda3std3__442_GLOBAL__N__07b7dd12_4_k_cu_9da75be9_237096ignoreE,@object
	.size		_ZN40_INTERNAL_07b7dd12_4_k_cu_9da75be9_237094cuda3std3__442_GLOBAL__N__07b7dd12_4_k_cu_9da75be9_237096ignoreE,(_ZN40_INTERNAL_07b7dd12_4_k_cu_9da75be9_237094cute7productE - _ZN40_INTERNAL_07b7dd12_4_k_cu_9da75be9_237094cuda3std3__442_GLOBAL__N__07b7dd12_4_k_cu_9da75be9_237096ignoreE)
_ZN40_INTERNAL_07b7dd12_4_k_cu_9da75be9_237094cuda3std3__442_GLOBAL__N__07b7dd12_4_k_cu_9da75be9_237096ignoreE:
	.zero		1
	.type		_ZN40_INTERNAL_07b7dd12_4_k_cu_9da75be9_237094cute7productE,@object
	.size		_ZN40_INTERNAL_07b7dd12_4_k_cu_9da75be9_237094cute7productE,(_ZN40_INTERNAL_07b7dd12_4_k_cu_9da75be9_237094cuda3std3__45__cpo3endE - _ZN40_INTERNAL_07b7dd12_4_k_cu_9da75be9_237094cute7productE)
_ZN40_INTERNAL_07b7dd12_4_k_cu_9da75be9_237094cute7productE:
	.zero		1
	.type		_ZN40_INTERNAL_07b7dd12_4_k_cu_9da75be9_237094cuda3std3__45__cpo3endE,@object
	.size		_ZN40_INTERNAL_07b7dd12_4_k_cu_9da75be9_237094cuda3std3__45__cpo3endE,(_ZN40_INTERNAL_07b7dd12_4_k_cu_9da75be9_237094cuda3std3__419piecewise_constructE - _ZN40_INTERNAL_07b7dd12_4_k_cu_9da75be9_237094cuda3std3__45__cpo3endE)
_ZN40_INTERNAL_07b7dd12_4_k_cu_9da75be9_237094cuda3std3__45__cpo3endE:
	.zero		1
	.type		_ZN40_INTERNAL_07b7dd12_4_k_cu_9da75be9_237094cuda3std3__419piecewise_constructE,@object
	.size		_ZN40_INTERNAL_07b7dd12_4_k_cu_9da75be9_237094cuda3std3__419piecewise_constructE,(_ZN40_INTERNAL_07b7dd12_4_k_cu_9da75be9_237094cuda3std3__45__cpo4cendE - _ZN40_INTERNAL_07b7dd12_4_k_cu_9da75be9_237094cuda3std3__419piecewise_constructE)
_ZN40_INTERNAL_07b7dd12_4_k_cu_9da75be9_237094cuda3std3__419piecewise_constructE:
	.zero		1
	.type		_ZN40_INTERNAL_07b7dd12_4_k_cu_9da75be9_237094cuda3std3__45__cpo4cendE,@object
	.size		_ZN40_INTERNAL_07b7dd12_4_k_cu_9da75be9_237094cuda3std3__45__cpo4cendE,(_ZN40_INTERNAL_07b7dd12_4_k_cu_9da75be9_237094cuda3std6ranges3__45__cpo4swapE - _ZN40_INTERNAL_07b7dd12_4_k_cu_9da75be9_237094cuda3std3__45__cpo4cendE)
_ZN40_INTERNAL_07b7dd12_4_k_cu_9da75be9_237094cuda3std3__45__cpo4cendE:
	.zero		1
	.type		_ZN40_INTERNAL_07b7dd12_4_k_cu_9da75be9_237094cuda3std6ranges3__45__cpo4swapE,@object
	.size		_ZN40_INTERNAL_07b7dd12_4_k_cu_9da75be9_237094cuda3std6ranges3__45__cpo4swapE,(.L_10 - _ZN40_INTERNAL_07b7dd12_4_k_cu_9da75be9_237094cuda3std6ranges3__45__cpo4swapE)
_ZN40_INTERNAL_07b7dd12_4_k_cu_9da75be9_237094cuda3std6ranges3__45__cpo4swapE:
	.zero		1
.L_10:


//--------------------- .nv.constant0._ZN7cutlass13device_kernelINS_4gemm6kernel13GemmUniversalIN4cute5tupleIJiiiiEEENS1_10collective13CollectiveMmaINS1_35MainloopSm100TmaUmmaWarpSpecializedILi2ELi2ELi3ENS5_IJNS4_1CILi2EEENSA_ILi1EEESC_EEEEENS5_IJNSA_ILi256EEENSA_ILi160EEENSA_ILi128EEEEEENS_10bfloat16_tENS5_IJlSC_lEEESJ_SK_NS4_8TiledMMAINS4_8MMA_AtomIJNS4_26SM100_MMA_F16BF16_2x1SM_SSISJ_SJ_fLi256ELi160ELNS4_4UMMA5MajorE0ELSP_0ELNSO_7ScaleInE0ELSQ_0EEEEEENS4_6LayoutINS5_IJSC_SC_SC_EEENS5_IJNSA_ILi0EEESV_SV_EEEEENS5_IJNS4_10UnderscoreESY_SY_EEEEENS4_18SM100_TMA_2SM_LOADENS4_14ComposedLayoutINS4_7SwizzleILi3ELi4ELi3EEENS4_18smem_ptr_flag_bitsILi16EEENST_INS5_IJNSA_ILi8EEENSA_ILi64EEEEEENS5_IJS18_SC_EEEEEEEvNS4_8identityES11_S1C_vS1D_EENS_8epilogue10collective18CollectiveEpilogueINS1F_23Sm100TmaWarpSpecializedILi2ELi1ELi160ELb1ELb0EEEJNS5_IJSH_SG_SH_EEENS5_IJNST_ISH_SC_EENST_ISG_SC_EEEEESJ_SK_SJ_SK_NS1F_6fusion15FusionCallbacksIS1J_NS1O_17LinearCombinationISJ_fSJ_fLNS_15FloatRoundStyleE2EEES1K_S1N_JEEENS4_5SM1004TMEM4LOAD26SM100_TMEM_LOAD_32dp32b32xENS4_13SM90_TMA_LOADENS12_INS13_ILi2ELi4ELi3EEES16_NST_INS5_IJS17_NSA_ILi32EEEEEENS5_IJS20_SC_EEEEEEENS4_39AutoVectorizingCopyWithAssumedAlignmentILi128EEENS4_14SM90_TMA_STOREES24_S26_S26_EEEvvEEEEvNT_6ParamsE --------------------------
	.section	.nv.constant0._ZN7cutlass13device_kernelINS_4gemm6kernel13GemmUniversalIN4cute5tupleIJiiiiEEENS1_10collective13CollectiveMmaINS1_35MainloopSm100TmaUmmaWarpSpecializedILi2ELi2ELi3ENS5_IJNS4_1CILi2EEENSA_ILi1EEESC_EEEEENS5_IJNSA_ILi256EEENSA_ILi160EEENSA_ILi128EEEEEENS_10bfloat16_tENS5_IJlSC_lEEESJ_SK_NS4_8TiledMMAINS4_8MMA_AtomIJNS4_26SM100_MMA_F16BF16_2x1SM_SSISJ_SJ_fLi256ELi160ELNS4_4UMMA5MajorE0ELSP_0ELNSO_7ScaleInE0ELSQ_0EEEEEENS4_6LayoutINS5_IJSC_SC_SC_EEENS5_IJNSA_ILi0EEESV_SV_EEEEENS5_IJNS4_10UnderscoreESY_SY_EEEEENS4_18SM100_TMA_2SM_LOADENS4_14ComposedLayoutINS4_7SwizzleILi3ELi4ELi3EEENS4_18smem_ptr_flag_bitsILi16EEENST_INS5_IJNSA_ILi8EEENSA_ILi64EEEEEENS5_IJS18_SC_EEEEEEEvNS4_8identityES11_S1C_vS1D_EENS_8epilogue10collective18CollectiveEpilogueINS1F_23Sm100TmaWarpSpecializedILi2ELi1ELi160ELb1ELb0EEEJNS5_IJSH_SG_SH_EEENS5_IJNST_ISH_SC_EENST_ISG_SC_EEEEESJ_SK_SJ_SK_NS1F_6fusion15FusionCallbacksIS1J_NS1O_17LinearCombinationISJ_fSJ_fLNS_15FloatRoundStyleE2EEES1K_S1N_JEEENS4_5SM1004TMEM4LOAD26SM100_TMEM_LOAD_32dp32b32xENS4_13SM90_TMA_LOADENS12_INS13_ILi2ELi4ELi3EEES16_NST_INS5_IJS17_NSA_ILi32EEEEEENS5_IJS20_SC_EEEEEEENS4_39AutoVectorizingCopyWithAssumedAlignmentILi128EEENS4_14SM90_TMA_STOREES24_S26_S26_EEEvvEEEEvNT_6ParamsE,"a",@progbits
	.sectionflags	@""
	.align	4
.nv.constant0._ZN7cutlass13device_kernelINS_4gemm6kernel13GemmUniversalIN4cute5tupleIJiiiiEEENS1_10collective13CollectiveMmaINS1_35MainloopSm100TmaUmmaWarpSpecializedILi2ELi2ELi3ENS5_IJNS4_1CILi2EEENSA_ILi1EEESC_EEEEENS5_IJNSA_ILi256EEENSA_ILi160EEENSA_ILi128EEEEEENS_10bfloat16_tENS5_IJlSC_lEEESJ_SK_NS4_8TiledMMAINS4_8MMA_AtomIJNS4_26SM100_MMA_F16BF16_2x1SM_SSISJ_SJ_fLi256ELi160ELNS4_4UMMA5MajorE0ELSP_0ELNSO_7ScaleInE0ELSQ_0EEEEEENS4_6LayoutINS5_IJSC_SC_SC_EEENS5_IJNSA_ILi0EEESV_SV_EEEEENS5_IJNS4_10UnderscoreESY_SY_EEEEENS4_18SM100_TMA_2SM_LOADENS4_14ComposedLayoutINS4_7SwizzleILi3ELi4ELi3EEENS4_18smem_ptr_flag_bitsILi16EEENST_INS5_IJNSA_ILi8EEENSA_ILi64EEEEEENS5_IJS18_SC_EEEEEEEvNS4_8identityES11_S1C_vS1D_EENS_8epilogue10collective18CollectiveEpilogueINS1F_23Sm100TmaWarpSpecializedILi2ELi1ELi160ELb1ELb0EEEJNS5_IJSH_SG_SH_EEENS5_IJNST_ISH_SC_EENST_ISG_SC_EEEEESJ_SK_SJ_SK_NS1F_6fusion15FusionCallbacksIS1J_NS1O_17LinearCombinationISJ_fSJ_fLNS_15FloatRoundStyleE2EEES1K_S1N_JEEENS4_5SM1004TMEM4LOAD26SM100_TMEM_LOAD_32dp32b32xENS4_13SM90_TMA_LOADENS12_INS13_ILi2ELi4ELi3EEES16_NST_INS5_IJS17_NSA_ILi32EEEEEENS5_IJS20_SC_EEEEEEENS4_39AutoVectorizingCopyWithAssumedAlignmentILi128EEENS4_14SM90_TMA_STOREES24_S26_S26_EEEvvEEEEvNT_6ParamsE:
	.zero		2944


//--------------------- SYMBOLS --------------------------

	.type		.nv.reservedSmem.offset0,@object
	.size		.nv.reservedSmem.offset0,0x4
	.type		.nv.reservedSmem.cap,@object
	.size		.nv.reservedSmem.cap,0x4
	.type		__assertfail,@function
